// auto-generated by cutlass_sweep.gemm — config: {"arch": "sm_90", "cluster_m": 1, "cluster_n": 1, "dtype": "bf16", "dtype_b": "bf16", "layout": "nt", "stages": 0, "tile_k": 32, "tile_m": 192, "tile_n": 112}
#include "cutlass/cutlass.h"
#include "cutlass/gemm/collective/collective_builder.hpp"
#include "cutlass/gemm/device/gemm_universal_adapter.h"
#include "cutlass/gemm/kernel/gemm_universal.hpp"
#include "cutlass/epilogue/collective/collective_builder.hpp"

using ElemA = cutlass::bfloat16_t;
using ElemB = cutlass::bfloat16_t;
using ElemCD = cutlass::bfloat16_t;
using Acc  = float;
using TileShape    = cute::Shape<cute::_192, cute::_112, cute::_32>;
using ClusterShape = cute::Shape<cute::_1, cute::_1, cute::_1>;

using CollectiveEpilogue = typename cutlass::epilogue::collective::CollectiveBuilder<
    cutlass::arch::Sm90, cutlass::arch::OpClassTensorOp,
    TileShape, ClusterShape,
    cutlass::epilogue::collective::EpilogueTileAuto,
    Acc, Acc,
    ElemCD, cutlass::layout::RowMajor, 128 / cutlass::sizeof_bits<ElemCD>::value,
    ElemCD, cutlass::layout::RowMajor, 128 / cutlass::sizeof_bits<ElemCD>::value,
    cutlass::epilogue::collective::EpilogueScheduleAuto
  >::CollectiveOp;

using CollectiveMainloop = typename cutlass::gemm::collective::CollectiveBuilder<
    cutlass::arch::Sm90, cutlass::arch::OpClassTensorOp,
    ElemA, cutlass::layout::RowMajor, 128 / cutlass::sizeof_bits<ElemA>::value,
    ElemB, cutlass::layout::ColumnMajor, 128 / cutlass::sizeof_bits<ElemB>::value,
    Acc,
    TileShape, ClusterShape,
    cutlass::gemm::collective::StageCountAutoCarveout<static_cast<int>(sizeof(typename CollectiveEpilogue::SharedStorage))>,
    cutlass::gemm::collective::KernelScheduleAuto
  >::CollectiveOp;

using GemmKernel = cutlass::gemm::kernel::GemmUniversal<
    cute::Shape<int,int,int,int>,
    CollectiveMainloop,
    CollectiveEpilogue
>;
using Gemm = cutlass::gemm::device::GemmUniversalAdapter<GemmKernel>;

// Force the device kernel symbol into the cubin without needing a host main.
auto* _anchor = &cutlass::device_kernel<GemmKernel>;


// ===== COMPILED SASS (sm_90a) =====

	.target	sm_90a

	.elftype	@"ET_EXEC"


//--------------------- .note.nv.tkinfo           --------------------------
	.section	.note.nv.tkinfo,"",@"SHT_NOTE"
	.sectionflags	@"SHF_NOTE_NV_TKINFO"
	.tkinfo
        /*0018*/ 	.word	0x00000002
        /*0030*/ 	.string	""
        /*0030*/ 	.string	"ptxas"
        /*0030*/ 	.string	"Cuda compilation tools, release 13.0, V13.0.88"
        /*0030*/ 	.string	"Build cuda_13.0.r13.0/compiler.36424714_0"
        /*0030*/ 	.string	"-arch sm_90a -m 64 "



//--------------------- .note.nv.cuinfo           --------------------------
	.section	.note.nv.cuinfo,"",@"SHT_NOTE"
	.sectionflags	@"SHF_NOTE_NV_CUINFO"
        /*0018*/ 	.short	0x0002
        /*001a*/ 	.short	0x005a
        /*001c*/ 	.short	0x0082
	.zero		2


//--------------------- .nv.info                  --------------------------
	.section	.nv.info,"",@"SHT_CUDA_INFO"
	.align	4


	//----- nvinfo : EIATTR_REGCOUNT
	.align		4
        /*0000*/ 	.byte	0x04, 0x2f
        /*0002*/ 	.short	(.L_15 - .L_14)
	.align		4
.L_14:
        /*0004*/ 	.word	index@(_ZN7cutlass13device_kernelINS_4gemm6kernel13GemmUniversalIN4cute5tupleIJiiiiEEENS1_10collective13CollectiveMmaINS1_34MainloopSm90TmaGmmaWarpSpecializedILi11ENS5_IJNS4_1CILi1EEESB_SB_EEENS1_35KernelTmaWarpSpecializedCooperativeEEENS5_IJNSA_ILi192EEENSA_ILi112EEENSA_ILi32EEEEEENS_10bfloat16_tENS5_IJlSB_lEEESJ_SK_NS4_8TiledMMAINS4_8MMA_AtomIJNS4_4SM904GMMA27MMA_64x16x16_F32BF16BF16_SSILNSO_5MajorE0ELSQ_0ELNSO_7ScaleInE1ELSR_1EEEEEENS4_6LayoutINS5_IJNSA_ILi2EEESB_SB_EEENS5_IJSB_NSA_ILi0EEESX_EEEEENS5_IJNS4_10UnderscoreES10_S10_EEEEENS4_13SM90_TMA_LOADENS4_14ComposedLayoutINS4_7SwizzleILi2ELi4ELi3EEENS4_18smem_ptr_flag_bitsILi16EEENSU_INS5_IJNSA_ILi8EEESH_EEENS5_IJSH_SB_EEEEEEEvNS4_8identityES13_S1D_vS1E_EENS_8epilogue10collective6detail29Sm90TmaWarpSpecializedAdapterINS1H_15DefaultEpilogueISJ_SK_SK_NS1G_6thread17LinearCombinationISJ_Li1EffLNS1L_9ScaleType4KindE0ELNS_15FloatRoundStyleE2ESJ_EENS1_15EpilogueDefaultEEEEEvvEEEEvNT_6ParamsE)
        /*0008*/ 	.word	0x000000a8


	//----- nvinfo : EIATTR_FRAME_SIZE
	.align		4
.L_15:
        /*000c*/ 	.byte	0x04, 0x11
        /*000e*/ 	.short	(.L_17 - .L_16)
	.align		4
.L_16:
        /*0010*/ 	.word	index@(_ZN7cutlass13device_kernelINS_4gemm6kernel13GemmUniversalIN4cute5tupleIJiiiiEEENS1_10collective13CollectiveMmaINS1_34MainloopSm90TmaGmmaWarpSpecializedILi11ENS5_IJNS4_1CILi1EEESB_SB_EEENS1_35KernelTmaWarpSpecializedCooperativeEEENS5_IJNSA_ILi192EEENSA_ILi112EEENSA_ILi32EEEEEENS_10bfloat16_tENS5_IJlSB_lEEESJ_SK_NS4_8TiledMMAINS4_8MMA_AtomIJNS4_4SM904GMMA27MMA_64x16x16_F32BF16BF16_SSILNSO_5MajorE0ELSQ_0ELNSO_7ScaleInE1ELSR_1EEEEEENS4_6LayoutINS5_IJNSA_ILi2EEESB_SB_EEENS5_IJSB_NSA_ILi0EEESX_EEEEENS5_IJNS4_10UnderscoreES10_S10_EEEEENS4_13SM90_TMA_LOADENS4_14ComposedLayoutINS4_7SwizzleILi2ELi4ELi3EEENS4_18smem_ptr_flag_bitsILi16EEENSU_INS5_IJNSA_ILi8EEESH_EEENS5_IJSH_SB_EEEEEEEvNS4_8identityES13_S1D_vS1E_EENS_8epilogue10collective6detail29Sm90TmaWarpSpecializedAdapterINS1H_15DefaultEpilogueISJ_SK_SK_NS1G_6thread17LinearCombinationISJ_Li1EffLNS1L_9ScaleType4KindE0ELNS_15FloatRoundStyleE2ESJ_EENS1_15EpilogueDefaultEEEEEvvEEEEvNT_6ParamsE)
        /*0014*/ 	.word	0x00000000


	//----- nvinfo : EIATTR_MIN_STACK_SIZE
	.align		4
.L_17:
        /*0018*/ 	.byte	0x04, 0x12
        /*001a*/ 	.short	(.L_19 - .L_18)
	.align		4
.L_18:
        /*001c*/ 	.word	index@(_ZN7cutlass13device_kernelINS_4gemm6kernel13GemmUniversalIN4cute5tupleIJiiiiEEENS1_10collective13CollectiveMmaINS1_34MainloopSm90TmaGmmaWarpSpecializedILi11ENS5_IJNS4_1CILi1EEESB_SB_EEENS1_35KernelTmaWarpSpecializedCooperativeEEENS5_IJNSA_ILi192EEENSA_ILi112EEENSA_ILi32EEEEEENS_10bfloat16_tENS5_IJlSB_lEEESJ_SK_NS4_8TiledMMAINS4_8MMA_AtomIJNS4_4SM904GMMA27MMA_64x16x16_F32BF16BF16_SSILNSO_5MajorE0ELSQ_0ELNSO_7ScaleInE1ELSR_1EEEEEENS4_6LayoutINS5_IJNSA_ILi2EEESB_SB_EEENS5_IJSB_NSA_ILi0EEESX_EEEEENS5_IJNS4_10UnderscoreES10_S10_EEEEENS4_13SM90_TMA_LOADENS4_14ComposedLayoutINS4_7SwizzleILi2ELi4ELi3EEENS4_18smem_ptr_flag_bitsILi16EEENSU_INS5_IJNSA_ILi8EEESH_EEENS5_IJSH_SB_EEEEEEEvNS4_8identityES13_S1D_vS1E_EENS_8epilogue10collective6detail29Sm90TmaWarpSpecializedAdapterINS1H_15DefaultEpilogueISJ_SK_SK_NS1G_6thread17LinearCombinationISJ_Li1EffLNS1L_9ScaleType4KindE0ELNS_15FloatRoundStyleE2ESJ_EENS1_15EpilogueDefaultEEEEEvvEEEEvNT_6ParamsE)
        /*0020*/ 	.word	0x00000000
.L_19:


//--------------------- .nv.compat                --------------------------
	.section	.nv.compat,"",@"SHT_CUDA_COMPAT_INFO"
	.align	4
        /*0000*/ 	.byte	0x02, 0x09, 0x01, 0x00, 0x02, 0x02, 0x04, 0x00, 0x02, 0x05, 0x05, 0x00, 0x03, 0x07, 0x01, 0x01
        /*0010*/ 	.byte	0x02, 0x03, 0x01, 0x00, 0x02, 0x06, 0x01, 0x00, 0x04, 0x0b, 0x08, 0x00, 0x00, 0x00, 0x00, 0x00
        /*0020*/ 	.byte	0x00, 0x00, 0x00, 0x00


//--------------------- .nv.info._ZN7cutlass13device_kernelINS_4gemm6kernel13GemmUniversalIN4cute5tupleIJiiiiEEENS1_10collective13CollectiveMmaINS1_34MainloopSm90TmaGmmaWarpSpecializedILi11ENS5_IJNS4_1CILi1EEESB_SB_EEENS1_35KernelTmaWarpSpecializedCooperativeEEENS5_IJNSA_ILi192EEENSA_ILi112EEENSA_ILi32EEEEEENS_10bfloat16_tENS5_IJlSB_lEEESJ_SK_NS4_8TiledMMAINS4_8MMA_AtomIJNS4_4SM904GMMA27MMA_64x16x16_F32BF16BF16_SSILNSO_5MajorE0ELSQ_0ELNSO_7ScaleInE1ELSR_1EEEEEENS4_6LayoutINS5_IJNSA_ILi2EEESB_SB_EEENS5_IJSB_NSA_ILi0EEESX_EEEEENS5_IJNS4_10UnderscoreES10_S10_EEEEENS4_13SM90_TMA_LOADENS4_14ComposedLayoutINS4_7SwizzleILi2ELi4ELi3EEENS4_18smem_ptr_flag_bitsILi16EEENSU_INS5_IJNSA_ILi8EEESH_EEENS5_IJSH_SB_EEEEEEEvNS4_8identityES13_S1D_vS1E_EENS_8epilogue10collective6detail29Sm90TmaWarpSpecializedAdapterINS1H_15DefaultEpilogueISJ_SK_SK_NS1G_6thread17LinearCombinationISJ_Li1EffLNS1L_9ScaleType4KindE0ELNS_15FloatRoundStyleE2ESJ_EENS1_15EpilogueDefaultEEEEEvvEEEEvNT_6ParamsE --------------------------
	.section	.nv.info._ZN7cutlass13device_kernelINS_4gemm6kernel13GemmUniversalIN4cute5tupleIJiiiiEEENS1_10collective13CollectiveMmaINS1_34MainloopSm90TmaGmmaWarpSpecializedILi11ENS5_IJNS4_1CILi1EEESB_SB_EEENS1_35KernelTmaWarpSpecializedCooperativeEEENS5_IJNSA_ILi192EEENSA_ILi112EEENSA_ILi32EEEEEENS_10bfloat16_tENS5_IJlSB_lEEESJ_SK_NS4_8TiledMMAINS4_8MMA_AtomIJNS4_4SM904GMMA27MMA_64x16x16_F32BF16BF16_SSILNSO_5MajorE0ELSQ_0ELNSO_7ScaleInE1ELSR_1EEEEEENS4_6LayoutINS5_IJNSA_ILi2EEESB_SB_EEENS5_IJSB_NSA_ILi0EEESX_EEEEENS5_IJNS4_10UnderscoreES10_S10_EEEEENS4_13SM90_TMA_LOADENS4_14ComposedLayoutINS4_7SwizzleILi2ELi4ELi3EEENS4_18smem_ptr_flag_bitsILi16EEENSU_INS5_IJNSA_ILi8EEESH_EEENS5_IJSH_SB_EEEEEEEvNS4_8identityES13_S1D_vS1E_EENS_8epilogue10collective6detail29Sm90TmaWarpSpecializedAdapterINS1H_15DefaultEpilogueISJ_SK_SK_NS1G_6thread17LinearCombinationISJ_Li1EffLNS1L_9ScaleType4KindE0ELNS_15FloatRoundStyleE2ESJ_EENS1_15EpilogueDefaultEEEEEvvEEEEvNT_6ParamsE,"",@"SHT_CUDA_INFO"
	.sectionflags	@""
	.align	4


	//----- nvinfo : EIATTR_CUDA_API_VERSION
	.align		4
        /*0000*/ 	.byte	0x04, 0x37
        /*0002*/ 	.short	(.L_21 - .L_20)
.L_20:
        /*0004*/ 	.word	0x00000082


	//----- nvinfo : EIATTR_KPARAM_INFO
	.align		4
.L_21:
        /*0008*/ 	.byte	0x04, 0x17
        /*000a*/ 	.short	(.L_23 - .L_22)
.L_22:
        /*000c*/ 	.word	0x00000000
        /*0010*/ 	.short	0x0000
        /*0012*/ 	.short	0x0070
        /*0014*/ 	.byte	0x00, 0xf0, 0x01, 0x10


	//----- nvinfo : EIATTR_SPARSE_MMA_MASK
	.align		4
.L_23:
        /*0018*/ 	.byte	0x03, 0x50
        /*001a*/ 	.short	0x0000


	//----- nvinfo : EIATTR_MAXREG_COUNT
	.align		4
        /*001c*/ 	.byte	0x03, 0x1b
        /*001e*/ 	.short	0x00a8


	//----- nvinfo : EIATTR_NUM_BARRIERS
	.align		4
        /*0020*/ 	.byte	0x02, 0x4c
        /*0022*/ 	.byte	0x01
	.zero		1


	//----- nvinfo : EIATTR_EXTERNS
	.align		4
        /*0024*/ 	.byte	0x04, 0x0f
        /*0026*/ 	.short	(.L_25 - .L_24)


	//   ....[0]....
	.align		4
.L_24:
        /*0028*/ 	.word	index@(__assertfail)


	//----- nvinfo : EIATTR_MERCURY_ISA_VERSION
	.align		4
.L_25:
        /*002c*/ 	.byte	0x03, 0x5f
        /*002e*/ 	.short	0x0101


	//----- nvinfo : EIATTR_INT_WARP_WIDE_INSTR_OFFSETS
	.align		4
        /*0030*/ 	.byte	0x04, 0x31
        /*0032*/ 	.short	(.L_27 - .L_26)


	//   ....[0]....
.L_26:
        /*0034*/ 	.word	0x000004c0


	//   ....[1]....
        /*0038*/ 	.word	0x000004f0


	//   ....[2]....
        /*003c*/ 	.word	0x000005d0


	//----- nvinfo : EIATTR_COOP_GROUP_MASK_REGIDS
	.align		4
.L_27:
        /*0040*/ 	.byte	0x04, 0x29
        /*0042*/ 	.short	(.L_29 - .L_28)


	//   ....[0]....
.L_28:
        /*0044*/ 	.word	0xffffffff


	//   ....[1]....
        /*0048*/ 	.word	0xffffffff


	//   ....[2]....
        /*004c*/ 	.word	0xffffffff


	//   ....[3]....
        /*0050*/ 	.word	0xffffffff


	//   ....[4]....
        /*0054*/ 	.word	0xffffffff


	//----- nvinfo : EIATTR_COOP_GROUP_INSTR_OFFSETS
	.align		4
.L_29:
        /*0058*/ 	.byte	0x04, 0x28
        /*005a*/ 	.short	(.L_31 - .L_30)


	//   ....[0]....
.L_30:
        /*005c*/ 	.word	0x00000060


	//   ....[1]....
        /*0060*/ 	.word	0x00000070


	//   ....[2]....
        /*0064*/ 	.word	0x00000130


	//   ....[3]....
        /*0068*/ 	.word	0x000003d0


	//   ....[4]....
        /*006c*/ 	.word	0x00001080


	//----- nvinfo : EIATTR_REG_RECONFIG
	.align		4
.L_31:
        /*0070*/ 	.byte	0x01, 0x54
	.zero		2


	//----- nvinfo : EIATTR_SYSCALL_OFFSETS
	.align		4
        /*0074*/ 	.byte	0x04, 0x46
        /*0076*/ 	.short	(.L_33 - .L_32)


	//   ....[0]....
.L_32:
        /*0078*/ 	.word	0x00001240


	//----- nvinfo : EIATTR_MBARRIER_INSTR_OFFSETS
	.align		4
.L_33:
        /*007c*/ 	.byte	0x04, 0x39
        /*007e*/ 	.short	(.L_35 - .L_34)


	//   ....[0]....
.L_34:
        /*0080*/ 	.word	0x00000250
        /*0084*/ 	.word	0x000000ff
        /*0088*/ 	.word	0x00000000
        /*008c*/ 	.short	0x0100
        /*008e*/ 	.byte	0x08
	.zero		1


	//   ....[1]....
        /*0090*/ 	.word	0x00000260
        /*0094*/ 	.word	0x000000ff
        /*0098*/ 	.word	0x00000058
        /*009c*/ 	.short	0x0100
        /*009e*/ 	.byte	0x08
	.zero		1


	//   ....[2]....
        /*00a0*/ 	.word	0x00000270
        /*00a4*/ 	.word	0x000000ff
        /*00a8*/ 	.word	0x00000008
        /*00ac*/ 	.short	0x0100
        /*00ae*/ 	.byte	0x08
	.zero		1


	//   ....[3]....
        /*00b0*/ 	.word	0x00000280
        /*00b4*/ 	.word	0x000000ff
        /*00b8*/ 	.word	0x00000060
        /*00bc*/ 	.short	0x0100
        /*00be*/ 	.byte	0x08
	.zero		1


	//   ....[4]....
        /*00c0*/ 	.word	0x00000290
        /*00c4*/ 	.word	0x000000ff
        /*00c8*/ 	.word	0x00000010
        /*00cc*/ 	.short	0x0100
        /*00ce*/ 	.byte	0x08
	.zero		1


	//   ....[5]....
        /*00d0*/ 	.word	0x000002a0
        /*00d4*/ 	.word	0x000000ff
        /*00d8*/ 	.word	0x00000068
        /*00dc*/ 	.short	0x0100
        /*00de*/ 	.byte	0x08
	.zero		1


	//   ....[6]....
        /*00e0*/ 	.word	0x000002b0
        /*00e4*/ 	.word	0x000000ff
        /*00e8*/ 	.word	0x00000018
        /*00ec*/ 	.short	0x0100
        /*00ee*/ 	.byte	0x08
	.zero		1


	//   ....[7]....
        /*00f0*/ 	.word	0x000002c0
        /*00f4*/ 	.word	0x000000ff
        /*00f8*/ 	.word	0x00000070
        /*00fc*/ 	.short	0x0100
        /*00fe*/ 	.byte	0x08
	.zero		1


	//   ....[8]....
        /*0100*/ 	.word	0x000002d0
        /*0104*/ 	.word	0x000000ff
        /*0108*/ 	.word	0x00000020
        /*010c*/ 	.short	0x0100
        /*010e*/ 	.byte	0x08
	.zero		1


	//   ....[9]....
        /*0110*/ 	.word	0x000002e0
        /*0114*/ 	.word	0x000000ff
        /*0118*/ 	.word	0x00000078
        /*011c*/ 	.short	0x0100
        /*011e*/ 	.byte	0x08
	.zero		1


	//   ....[10]....
        /*0120*/ 	.word	0x000002f0
        /*0124*/ 	.word	0x000000ff
        /*0128*/ 	.word	0x00000028
        /*012c*/ 	.short	0x0100
        /*012e*/ 	.byte	0x08
	.zero		1


	//   ....[11]....
        /*0130*/ 	.word	0x00000300
        /*0134*/ 	.word	0x000000ff
        /*0138*/ 	.word	0x00000080
        /*013c*/ 	.short	0x0100
        /*013e*/ 	.byte	0x08
	.zero		1


	//   ....[12]....
        /*0140*/ 	.word	0x00000310
        /*0144*/ 	.word	0x000000ff
        /*0148*/ 	.word	0x00000030
        /*014c*/ 	.short	0x0100
        /*014e*/ 	.byte	0x08
	.zero		1


	//   ....[13]....
        /*0150*/ 	.word	0x00000320
        /*0154*/ 	.word	0x000000ff
        /*0158*/ 	.word	0x00000088
        /*015c*/ 	.short	0x0100
        /*015e*/ 	.byte	0x08
	.zero		1


	//   ....[14]....
        /*0160*/ 	.word	0x00000330
        /*0164*/ 	.word	0x000000ff
        /*0168*/ 	.word	0x00000038
        /*016c*/ 	.short	0x0100
        /*016e*/ 	.byte	0x08
	.zero		1


	//   ....[15]....
        /*0170*/ 	.word	0x00000340
        /*0174*/ 	.word	0x000000ff
        /*0178*/ 	.word	0x00000090
        /*017c*/ 	.short	0x0100
        /*017e*/ 	.byte	0x08
	.zero		1


	//   ....[16]....
        /*0180*/ 	.word	0x00000350
        /*0184*/ 	.word	0x000000ff
        /*0188*/ 	.word	0x00000040
        /*018c*/ 	.short	0x0100
        /*018e*/ 	.byte	0x08
	.zero		1


	//   ....[17]....
        /*0190*/ 	.word	0x00000360
        /*0194*/ 	.word	0x000000ff
        /*0198*/ 	.word	0x00000098
        /*019c*/ 	.short	0x0100
        /*019e*/ 	.byte	0x08
	.zero		1


	//   ....[18]....
        /*01a0*/ 	.word	0x00000370
        /*01a4*/ 	.word	0x000000ff
        /*01a8*/ 	.word	0x00000048
        /*01ac*/ 	.short	0x0100
        /*01ae*/ 	.byte	0x08
	.zero		1


	//   ....[19]....
        /*01b0*/ 	.word	0x00000380
        /*01b4*/ 	.word	0x000000ff
        /*01b8*/ 	.word	0x000000a0
        /*01bc*/ 	.short	0x0100
        /*01be*/ 	.byte	0x08
	.zero		1


	//   ....[20]....
        /*01c0*/ 	.word	0x00000390
        /*01c4*/ 	.word	0x000000ff
        /*01c8*/ 	.word	0x00000050
        /*01cc*/ 	.short	0x0100
        /*01ce*/ 	.byte	0x08
	.zero		1


	//   ....[21]....
        /*01d0*/ 	.word	0x000003a0
        /*01d4*/ 	.word	0x000000ff
        /*01d8*/ 	.word	0x000000a8
        /*01dc*/ 	.short	0x0100
        /*01de*/ 	.byte	0x08
	.zero		1


	//   ....[22]....
        /*01e0*/ 	.word	0x00000640
        /*01e4*/ 	.word	0x000000ff
        /*01e8*/ 	.word	0x000000c0
        /*01ec*/ 	.short	0x0100
        /*01ee*/ 	.byte	0x06
	.zero		1


	//   ....[23]....
        /*01f0*/ 	.word	0x000006a0
        /*01f4*/ 	.word	0x000000ff
        /*01f8*/ 	.word	0x000000c8
        /*01fc*/ 	.short	0x0100
        /*01fe*/ 	.byte	0x06
	.zero		1


	//   ....[24]....
        /*0200*/ 	.word	0x000012c0
        /*0204*/ 	.word	0x00000003
        /*0208*/ 	.word	0x00000000
        /*020c*/ 	.short	0x010a
        /*020e*/ 	.byte	0x3f
	.zero		1


	//   ....[25]....
        /*0210*/ 	.word	0x00001300
        /*0214*/ 	.word	0x00000003
        /*0218*/ 	.word	0x00000000
        /*021c*/ 	.short	0x010a
        /*021e*/ 	.byte	0x3f
	.zero		1


	//   ....[26]....
        /*0220*/ 	.word	0x00001f70
        /*0224*/ 	.word	0x000000ff
        /*0228*/ 	.word	0x00000000
        /*022c*/ 	.short	0x010a
        /*022e*/ 	.byte	0x08
	.zero		1


	//   ....[27]....
        /*0230*/ 	.word	0x00001fb0
        /*0234*/ 	.word	0x000000ff
        /*0238*/ 	.word	0x00000000
        /*023c*/ 	.short	0x010a
        /*023e*/ 	.byte	0x08
	.zero		1


	//   ....[28]....
        /*0240*/ 	.word	0x00002b00
        /*0244*/ 	.word	0x000000ff
        /*0248*/ 	.word	0x00000000
        /*024c*/ 	.short	0x0101
        /*024e*/ 	.byte	0x08
	.zero		1


	//   ....[29]....
        /*0250*/ 	.word	0x00002cb0
        /*0254*/ 	.word	0x00000000
        /*0258*/ 	.word	0x00000000
        /*025c*/ 	.short	0x0101
        /*025e*/ 	.byte	0x3f
	.zero		1


	//   ....[30]....
        /*0260*/ 	.word	0x0000acb0
        /*0264*/ 	.word	0x0000000e
        /*0268*/ 	.word	0x00000058
        /*026c*/ 	.short	0x010a
        /*026e*/ 	.byte	0x3f
	.zero		1


	//   ....[31]....
        /*0270*/ 	.word	0x0000b030
        /*0274*/ 	.word	0x00000006
        /*0278*/ 	.word	0x000000c8
        /*027c*/ 	.short	0x0101
        /*027e*/ 	.byte	0x3f
	.zero		1


	//   ....[32]....
        /*0280*/ 	.word	0x0000b760
        /*0284*/ 	.word	0x00000007
        /*0288*/ 	.word	0x00000000
        /*028c*/ 	.short	0x010a
        /*028e*/ 	.byte	0x3f
	.zero		1


	//   ....[33]....
        /*0290*/ 	.word	0x0000b7e0
        /*0294*/ 	.word	0x00000009
        /*0298*/ 	.word	0x00000000
        /*029c*/ 	.short	0x010a
        /*029e*/ 	.byte	0x3f
	.zero		1


	//   ....[34]....
        /*02a0*/ 	.word	0x0000b870
        /*02a4*/ 	.word	0x00000006
        /*02a8*/ 	.word	0x00000000
        /*02ac*/ 	.short	0x010a
        /*02ae*/ 	.byte	0x3f
	.zero		1


	//   ....[35]....
        /*02b0*/ 	.word	0x0000b900
        /*02b4*/ 	.word	0x00000009
        /*02b8*/ 	.word	0x00000000
        /*02bc*/ 	.short	0x010a
        /*02be*/ 	.byte	0x3f
	.zero		1


	//   ....[36]....
        /*02c0*/ 	.word	0x0000b990
        /*02c4*/ 	.word	0x00000006
        /*02c8*/ 	.word	0x00000000
        /*02cc*/ 	.short	0x010a
        /*02ce*/ 	.byte	0x3f
	.zero		1


	//   ....[37]....
        /*02d0*/ 	.word	0x0000ba20
        /*02d4*/ 	.word	0x00000009
        /*02d8*/ 	.word	0x00000000
        /*02dc*/ 	.short	0x010a
        /*02de*/ 	.byte	0x3f
	.zero		1


	//   ....[38]....
        /*02e0*/ 	.word	0x0000bab0
        /*02e4*/ 	.word	0x00000006
        /*02e8*/ 	.word	0x00000000
        /*02ec*/ 	.short	0x010a
        /*02ee*/ 	.byte	0x3f
	.zero		1


	//   ....[39]....
        /*02f0*/ 	.word	0x0000bb40
        /*02f4*/ 	.word	0x00000009
        /*02f8*/ 	.word	0x00000000
        /*02fc*/ 	.short	0x010a
        /*02fe*/ 	.byte	0x3f
	.zero		1


	//   ....[40]....
        /*0300*/ 	.word	0x0000bbd0
        /*0304*/ 	.word	0x00000006
        /*0308*/ 	.word	0x00000000
        /*030c*/ 	.short	0x010a
        /*030e*/ 	.byte	0x3f
	.zero		1


	//   ....[41]....
        /*0310*/ 	.word	0x0000bc60
        /*0314*/ 	.word	0x00000009
        /*0318*/ 	.word	0x00000000
        /*031c*/ 	.short	0x010a
        /*031e*/ 	.byte	0x3f
	.zero		1


	//   ....[42]....
        /*0320*/ 	.word	0x0000bcf0
        /*0324*/ 	.word	0x00000003
        /*0328*/ 	.word	0x00000000
        /*032c*/ 	.short	0x010a
        /*032e*/ 	.byte	0x3f
	.zero		1


	//   ....[43]....
        /*0330*/ 	.word	0x0000bd50
        /*0334*/ 	.word	0x00000003
        /*0338*/ 	.word	0x00000000
        /*033c*/ 	.short	0x010a
        /*033e*/ 	.byte	0x3f
	.zero		1


	//   ....[44]....
        /*0340*/ 	.word	0x0000bdb0
        /*0344*/ 	.word	0x00000005
        /*0348*/ 	.word	0x00000000
        /*034c*/ 	.short	0x010a
        /*034e*/ 	.byte	0x3f
	.zero		1


	//   ....[45]....
        /*0350*/ 	.word	0x0000be80
        /*0354*/ 	.word	0x0000000e
        /*0358*/ 	.word	0x00000058
        /*035c*/ 	.short	0x010a
        /*035e*/ 	.byte	0x3f
	.zero		1


	//   ....[46]....
        /*0360*/ 	.word	0x0000bf50
        /*0364*/ 	.word	0x00000007
        /*0368*/ 	.word	0x00000000
        /*036c*/ 	.short	0x010a
        /*036e*/ 	.byte	0x3f
	.zero		1


	//   ....[47]....
        /*0370*/ 	.word	0x0000bfa0
        /*0374*/ 	.word	0x00000009
        /*0378*/ 	.word	0x00000000
        /*037c*/ 	.short	0x010a
        /*037e*/ 	.byte	0x3f
	.zero		1


	//   ....[48]....
        /*0380*/ 	.word	0x0000bff0
        /*0384*/ 	.word	0x00000006
        /*0388*/ 	.word	0x00000000
        /*038c*/ 	.short	0x010a
        /*038e*/ 	.byte	0x3f
	.zero		1


	//   ....[49]....
        /*0390*/ 	.word	0x0000c040
        /*0394*/ 	.word	0x00000009
        /*0398*/ 	.word	0x00000000
        /*039c*/ 	.short	0x010a
        /*039e*/ 	.byte	0x3f
	.zero		1


	//   ....[50]....
        /*03a0*/ 	.word	0x0000c090
        /*03a4*/ 	.word	0x00000006
        /*03a8*/ 	.word	0x00000000
        /*03ac*/ 	.short	0x010a
        /*03ae*/ 	.byte	0x3f
	.zero		1


	//   ....[51]....
        /*03b0*/ 	.word	0x0000c0e0
        /*03b4*/ 	.word	0x00000009
        /*03b8*/ 	.word	0x00000000
        /*03bc*/ 	.short	0x010a
        /*03be*/ 	.byte	0x3f
	.zero		1


	//   ....[52]....
        /*03c0*/ 	.word	0x0000c130
        /*03c4*/ 	.word	0x00000006
        /*03c8*/ 	.word	0x00000000
        /*03cc*/ 	.short	0x010a
        /*03ce*/ 	.byte	0x3f
	.zero		1


	//   ....[53]....
        /*03d0*/ 	.word	0x0000c180
        /*03d4*/ 	.word	0x00000009
        /*03d8*/ 	.word	0x00000000
        /*03dc*/ 	.short	0x010a
        /*03de*/ 	.byte	0x3f
	.zero		1


	//   ....[54]....
        /*03e0*/ 	.word	0x0000c1d0
        /*03e4*/ 	.word	0x00000006
        /*03e8*/ 	.word	0x00000000
        /*03ec*/ 	.short	0x010a
        /*03ee*/ 	.byte	0x3f
	.zero		1


	//   ....[55]....
        /*03f0*/ 	.word	0x0000c220
        /*03f4*/ 	.word	0x00000009
        /*03f8*/ 	.word	0x00000000
        /*03fc*/ 	.short	0x010a
        /*03fe*/ 	.byte	0x3f
	.zero		1


	//----- nvinfo : EIATTR_NUM_MBARRIERS
	.align		4
.L_35:
        /*0400*/ 	.byte	0x03, 0x38
        /*0402*/ 	.short	0x0018


	//----- nvinfo : EIATTR_EXIT_INSTR_OFFSETS
	.align		4
        /*0404*/ 	.byte	0x04, 0x1c
        /*0406*/ 	.short	(.L_37 - .L_36)


	//   ....[0]....
.L_36:
        /*0408*/ 	.word	0x000006f0


	//   ....[1]....
        /*040c*/ 	.word	0x00000fb0


	//   ....[2]....
        /*0410*/ 	.word	0x0000a320


	//   ....[3]....
        /*0414*/ 	.word	0x0000a950


	//   ....[4]....
        /*0418*/ 	.word	0x0000bd40


	//----- nvinfo : EIATTR_MAX_THREADS
	.align		4
.L_37:
        /*041c*/ 	.byte	0x04, 0x05
        /*041e*/ 	.short	(.L_39 - .L_38)
.L_38:
        /*0420*/ 	.word	0x00000180
        /*0424*/ 	.word	0x00000001
        /*0428*/ 	.word	0x00000001


	//----- nvinfo : EIATTR_CRS_STACK_SIZE
	.align		4
.L_39:
        /*042c*/ 	.byte	0x04, 0x1e
        /*042e*/ 	.short	(.L_41 - .L_40)
.L_40:
        /*0430*/ 	.word	0x00000000


	//----- nvinfo : EIATTR_CBANK_PARAM_SIZE
	.align		4
.L_41:
        /*0434*/ 	.byte	0x03, 0x19
        /*0436*/ 	.short	0x0470


	//----- nvinfo : EIATTR_PARAM_CBANK
	.align		4
        /*0438*/ 	.byte	0x04, 0x0a
        /*043a*/ 	.short	(.L_43 - .L_42)
	.align		4
.L_42:
        /*043c*/ 	.word	index@(.nv.constant0._ZN7cutlass13device_kernelINS_4gemm6kernel13GemmUniversalIN4cute5tupleIJiiiiEEENS1_10collective13CollectiveMmaINS1_34MainloopSm90TmaGmmaWarpSpecializedILi11ENS5_IJNS4_1CILi1EEESB_SB_EEENS1_35KernelTmaWarpSpecializedCooperativeEEENS5_IJNSA_ILi192EEENSA_ILi112EEENSA_ILi32EEEEEENS_10bfloat16_tENS5_IJlSB_lEEESJ_SK_NS4_8TiledMMAINS4_8MMA_AtomIJNS4_4SM904GMMA27MMA_64x16x16_F32BF16BF16_SSILNSO_5MajorE0ELSQ_0ELNSO_7ScaleInE1ELSR_1EEEEEENS4_6LayoutINS5_IJNSA_ILi2EEESB_SB_EEENS5_IJSB_NSA_ILi0EEESX_EEEEENS5_IJNS4_10UnderscoreES10_S10_EEEEENS4_13SM90_TMA_LOADENS4_14ComposedLayoutINS4_7SwizzleILi2ELi4ELi3EEENS4_18smem_ptr_flag_bitsILi16EEENSU_INS5_IJNSA_ILi8EEESH_EEENS5_IJSH_SB_EEEEEEEvNS4_8identityES13_S1D_vS1E_EENS_8epilogue10collective6detail29Sm90TmaWarpSpecializedAdapterINS1H_15DefaultEpilogueISJ_SK_SK_NS1G_6thread17LinearCombinationISJ_Li1EffLNS1L_9ScaleType4KindE0ELNS_15FloatRoundStyleE2ESJ_EENS1_15EpilogueDefaultEEEEEvvEEEEvNT_6ParamsE)
        /*0440*/ 	.short	0x0210
        /*0442*/ 	.short	0x0470


	//----- nvinfo : EIATTR_SW_WAR
	.align		4
.L_43:
        /*0444*/ 	.byte	0x04, 0x36
        /*0446*/ 	.short	(.L_45 - .L_44)
.L_44:
        /*0448*/ 	.word	0x00000008
.L_45:


//--------------------- .nv.callgraph             --------------------------
	.section	.nv.callgraph,"",@"SHT_CUDA_CALLGRAPH"
	.align	4
	.sectionentsize	8
	.align		4
        /*0000*/ 	.word	0x00000000
	.align		4
        /*0004*/ 	.word	0xffffffff
	.align		4
        /*0008*/ 	.word	index@(_ZN7cutlass13device_kernelINS_4gemm6kernel13GemmUniversalIN4cute5tupleIJiiiiEEENS1_10collective13CollectiveMmaINS1_34MainloopSm90TmaGmmaWarpSpecializedILi11ENS5_IJNS4_1CILi1EEESB_SB_EEENS1_35KernelTmaWarpSpecializedCooperativeEEENS5_IJNSA_ILi192EEENSA_ILi112EEENSA_ILi32EEEEEENS_10bfloat16_tENS5_IJlSB_lEEESJ_SK_NS4_8TiledMMAINS4_8MMA_AtomIJNS4_4SM904GMMA27MMA_64x16x16_F32BF16BF16_SSILNSO_5MajorE0ELSQ_0ELNSO_7ScaleInE1ELSR_1EEEEEENS4_6LayoutINS5_IJNSA_ILi2EEESB_SB_EEENS5_IJSB_NSA_ILi0EEESX_EEEEENS5_IJNS4_10UnderscoreES10_S10_EEEEENS4_13SM90_TMA_LOADENS4_14ComposedLayoutINS4_7SwizzleILi2ELi4ELi3EEENS4_18smem_ptr_flag_bitsILi16EEENSU_INS5_IJNSA_ILi8EEESH_EEENS5_IJSH_SB_EEEEEEEvNS4_8identityES13_S1D_vS1E_EENS_8epilogue10collective6detail29Sm90TmaWarpSpecializedAdapterINS1H_15DefaultEpilogueISJ_SK_SK_NS1G_6thread17LinearCombinationISJ_Li1EffLNS1L_9ScaleType4KindE0ELNS_15FloatRoundStyleE2ESJ_EENS1_15EpilogueDefaultEEEEEvvEEEEvNT_6ParamsE)
	.align		4
        /*000c*/ 	.word	index@(__assertfail)
	.align		4
        /*0010*/ 	.word	0x00000000
	.align		4
        /*0014*/ 	.word	0xfffffffe
	.align		4
        /*0018*/ 	.word	0x00000000
	.align		4
        /*001c*/ 	.word	0xfffffffd
	.align		4
        /*0020*/ 	.word	0x00000000
	.align		4
        /*0024*/ 	.word	0xfffffffc


//--------------------- .nv.constant4             --------------------------
	.section	.nv.constant4,"a",@progbits
	.align	8
	.align		8
.nv.constant4:
        /*0000*/ 	.dword	__assertfail
	.align		8
        /*0008*/ 	.dword	__unnamed_1
	.align		8
        /*0010*/ 	.dword	_ZN39_INTERNAL_55556b9c_4_k_cu_c8c964c0_55084cuda3std3__45__cpo5beginE
	.align		8
        /*0018*/ 	.dword	_ZN39_INTERNAL_55556b9c_4_k_cu_c8c964c0_55084cuda3std3__45__cpo3endE
	.align		8
        /*0020*/ 	.dword	_ZN39_INTERNAL_55556b9c_4_k_cu_c8c964c0_55084cuda3std3__45__cpo6cbeginE
	.align		8
        /*0028*/ 	.dword	_ZN39_INTERNAL_55556b9c_4_k_cu_c8c964c0_55084cuda3std3__45__cpo4cendE
	.align		8
        /*0030*/ 	.dword	_ZN39_INTERNAL_55556b9c_4_k_cu_c8c964c0_55084cuda3std3__441_GLOBAL__N__55556b9c_4_k_cu_c8c964c0_55086ignoreE
	.align		8
        /*0038*/ 	.dword	_ZN39_INTERNAL_55556b9c_4_k_cu_c8c964c0_55084cuda3std3__419piecewise_constructE
	.align		8
        /*0040*/ 	.dword	_ZN39_INTERNAL_55556b9c_4_k_cu_c8c964c0_55084cuda3std3__48in_placeE
	.align		8
        /*0048*/ 	.dword	_ZN39_INTERNAL_55556b9c_4_k_cu_c8c964c0_55084cuda3std6ranges3__45__cpo4swapE
	.align		8
        /*0050*/ 	.dword	_ZN39_INTERNAL_55556b9c_4_k_cu_c8c964c0_55084cuda3std6ranges3__45__cpo9iter_moveE
	.align		8
        /*0058*/ 	.dword	_ZN39_INTERNAL_55556b9c_4_k_cu_c8c964c0_55084cute7productE
	.align		8
        /*0060*/ 	.dword	_ZN39_INTERNAL_55556b9c_4_k_cu_c8c964c0_55084cute1_E
	.align		8
        /*0068*/ 	.dword	$str$22
	.align		8
        /*0070*/ 	.dword	$str$23


//--------------------- .text._ZN7cutlass13device_kernelINS_4gemm6kernel13GemmUniversalIN4cute5tupleIJiiiiEEENS1_10collective13CollectiveMmaINS1_34MainloopSm90TmaGmmaWarpSpecializedILi11ENS5_IJNS4_1CILi1EEESB_SB_EEENS1_35KernelTmaWarpSpecializedCooperativeEEENS5_IJNSA_ILi192EEENSA_ILi112EEENSA_ILi32EEEEEENS_10bfloat16_tENS5_IJlSB_lEEESJ_SK_NS4_8TiledMMAINS4_8MMA_AtomIJNS4_4SM904GMMA27MMA_64x16x16_F32BF16BF16_SSILNSO_5MajorE0ELSQ_0ELNSO_7ScaleInE1ELSR_1EEEEEENS4_6LayoutINS5_IJNSA_ILi2EEESB_SB_EEENS5_IJSB_NSA_ILi0EEESX_EEEEENS5_IJNS4_10UnderscoreES10_S10_EEEEENS4_13SM90_TMA_LOADENS4_14ComposedLayoutINS4_7SwizzleILi2ELi4ELi3EEENS4_18smem_ptr_flag_bitsILi16EEENSU_INS5_IJNSA_ILi8EEESH_EEENS5_IJSH_SB_EEEEEEEvNS4_8identityES13_S1D_vS1E_EENS_8epilogue10collective6detail29Sm90TmaWarpSpecializedAdapterINS1H_15DefaultEpilogueISJ_SK_SK_NS1G_6thread17LinearCombinationISJ_Li1EffLNS1L_9ScaleType4KindE0ELNS_15FloatRoundStyleE2ESJ_EENS1_15EpilogueDefaultEEEEEvvEEEEvNT_6ParamsE --------------------------
	.section	.text._ZN7cutlass13device_kernelINS_4gemm6kernel13GemmUniversalIN4cute5tupleIJiiiiEEENS1_10collective13CollectiveMmaINS1_34MainloopSm90TmaGmmaWarpSpecializedILi11ENS5_IJNS4_1CILi1EEESB_SB_EEENS1_35KernelTmaWarpSpecializedCooperativeEEENS5_IJNSA_ILi192EEENSA_ILi112EEENSA_ILi32EEEEEENS_10bfloat16_tENS5_IJlSB_lEEESJ_SK_NS4_8TiledMMAINS4_8MMA_AtomIJNS4_4SM904GMMA27MMA_64x16x16_F32BF16BF16_SSILNSO_5MajorE0ELSQ_0ELNSO_7ScaleInE1ELSR_1EEEEEENS4_6LayoutINS5_IJNSA_ILi2EEESB_SB_EEENS5_IJSB_NSA_ILi0EEESX_EEEEENS5_IJNS4_10UnderscoreES10_S10_EEEEENS4_13SM90_TMA_LOADENS4_14ComposedLayoutINS4_7SwizzleILi2ELi4ELi3EEENS4_18smem_ptr_flag_bitsILi16EEENSU_INS5_IJNSA_ILi8EEESH_EEENS5_IJSH_SB_EEEEEEEvNS4_8identityES13_S1D_vS1E_EENS_8epilogue10collective6detail29Sm90TmaWarpSpecializedAdapterINS1H_15DefaultEpilogueISJ_SK_SK_NS1G_6thread17LinearCombinationISJ_Li1EffLNS1L_9ScaleType4KindE0ELNS_15FloatRoundStyleE2ESJ_EENS1_15EpilogueDefaultEEEEEvvEEEEvNT_6ParamsE,"ax",@progbits
	.align	128
.text._ZN7cutlass13device_kernelINS_4gemm6kernel13GemmUniversalIN4cute5tupleIJiiiiEEENS1_10collective13CollectiveMmaINS1_34MainloopSm90TmaGmmaWarpSpecializedILi11ENS5_IJNS4_1CILi1EEESB_SB_EEENS1_35KernelTmaWarpSpecializedCooperativeEEENS5_IJNSA_ILi192EEENSA_ILi112EEENSA_ILi32EEEEEENS_10bfloat16_tENS5_IJlSB_lEEESJ_SK_NS4_8TiledMMAINS4_8MMA_AtomIJNS4_4SM904GMMA27MMA_64x16x16_F32BF16BF16_SSILNSO_5MajorE0ELSQ_0ELNSO_7ScaleInE1ELSR_1EEEEEENS4_6LayoutINS5_IJNSA_ILi2EEESB_SB_EEENS5_IJSB_NSA_ILi0EEESX_EEEEENS5_IJNS4_10UnderscoreES10_S10_EEEEENS4_13SM90_TMA_LOADENS4_14ComposedLayoutINS4_7SwizzleILi2ELi4ELi3EEENS4_18smem_ptr_flag_bitsILi16EEENSU_INS5_IJNSA_ILi8EEESH_EEENS5_IJSH_SB_EEEEEEEvNS4_8identityES13_S1D_vS1E_EENS_8epilogue10collective6detail29Sm90TmaWarpSpecializedAdapterINS1H_15DefaultEpilogueISJ_SK_SK_NS1G_6thread17LinearCombinationISJ_Li1EffLNS1L_9ScaleType4KindE0ELNS_15FloatRoundStyleE2ESJ_EENS1_15EpilogueDefaultEEEEEvvEEEEvNT_6ParamsE:
        .type           _ZN7cutlass13device_kernelINS_4gemm6kernel13GemmUniversalIN4cute5tupleIJiiiiEEENS1_10collective13CollectiveMmaINS1_34MainloopSm90TmaGmmaWarpSpecializedILi11ENS5_IJNS4_1CILi1EEESB_SB_EEENS1_35KernelTmaWarpSpecializedCooperativeEEENS5_IJNSA_ILi192EEENSA_ILi112EEENSA_ILi32EEEEEENS_10bfloat16_tENS5_IJlSB_lEEESJ_SK_NS4_8TiledMMAINS4_8MMA_AtomIJNS4_4SM904GMMA27MMA_64x16x16_F32BF16BF16_SSILNSO_5MajorE0ELSQ_0ELNSO_7ScaleInE1ELSR_1EEEEEENS4_6LayoutINS5_IJNSA_ILi2EEESB_SB_EEENS5_IJSB_NSA_ILi0EEESX_EEEEENS5_IJNS4_10UnderscoreES10_S10_EEEEENS4_13SM90_TMA_LOADENS4_14ComposedLayoutINS4_7SwizzleILi2ELi4ELi3EEENS4_18smem_ptr_flag_bitsILi16EEENSU_INS5_IJNSA_ILi8EEESH_EEENS5_IJSH_SB_EEEEEEEvNS4_8identityES13_S1D_vS1E_EENS_8epilogue10collective6detail29Sm90TmaWarpSpecializedAdapterINS1H_15DefaultEpilogueISJ_SK_SK_NS1G_6thread17LinearCombinationISJ_Li1EffLNS1L_9ScaleType4KindE0ELNS_15FloatRoundStyleE2ESJ_EENS1_15EpilogueDefaultEEEEEvvEEEEvNT_6ParamsE,@function
        .size           _ZN7cutlass13device_kernelINS_4gemm6kernel13GemmUniversalIN4cute5tupleIJiiiiEEENS1_10collective13CollectiveMmaINS1_34MainloopSm90TmaGmmaWarpSpecializedILi11ENS5_IJNS4_1CILi1EEESB_SB_EEENS1_35KernelTmaWarpSpecializedCooperativeEEENS5_IJNSA_ILi192EEENSA_ILi112EEENSA_ILi32EEEEEENS_10bfloat16_tENS5_IJlSB_lEEESJ_SK_NS4_8TiledMMAINS4_8MMA_AtomIJNS4_4SM904GMMA27MMA_64x16x16_F32BF16BF16_SSILNSO_5MajorE0ELSQ_0ELNSO_7ScaleInE1ELSR_1EEEEEENS4_6LayoutINS5_IJNSA_ILi2EEESB_SB_EEENS5_IJSB_NSA_ILi0EEESX_EEEEENS5_IJNS4_10UnderscoreES10_S10_EEEEENS4_13SM90_TMA_LOADENS4_14ComposedLayoutINS4_7SwizzleILi2ELi4ELi3EEENS4_18smem_ptr_flag_bitsILi16EEENSU_INS5_IJNSA_ILi8EEESH_EEENS5_IJSH_SB_EEEEEEEvNS4_8identityES13_S1D_vS1E_EENS_8epilogue10collective6detail29Sm90TmaWarpSpecializedAdapterINS1H_15DefaultEpilogueISJ_SK_SK_NS1G_6thread17LinearCombinationISJ_Li1EffLNS1L_9ScaleType4KindE0ELNS_15FloatRoundStyleE2ESJ_EENS1_15EpilogueDefaultEEEEEvvEEEEvNT_6ParamsE,(.L_x_303 - _ZN7cutlass13device_kernelINS_4gemm6kernel13GemmUniversalIN4cute5tupleIJiiiiEEENS1_10collective13CollectiveMmaINS1_34MainloopSm90TmaGmmaWarpSpecializedILi11ENS5_IJNS4_1CILi1EEESB_SB_EEENS1_35KernelTmaWarpSpecializedCooperativeEEENS5_IJNSA_ILi192EEENSA_ILi112EEENSA_ILi32EEEEEENS_10bfloat16_tENS5_IJlSB_lEEESJ_SK_NS4_8TiledMMAINS4_8MMA_AtomIJNS4_4SM904GMMA27MMA_64x16x16_F32BF16BF16_SSILNSO_5MajorE0ELSQ_0ELNSO_7ScaleInE1ELSR_1EEEEEENS4_6LayoutINS5_IJNSA_ILi2EEESB_SB_EEENS5_IJSB_NSA_ILi0EEESX_EEEEENS5_IJNS4_10UnderscoreES10_S10_EEEEENS4_13SM90_TMA_LOADENS4_14ComposedLayoutINS4_7SwizzleILi2ELi4ELi3EEENS4_18smem_ptr_flag_bitsILi16EEENSU_INS5_IJNSA_ILi8EEESH_EEENS5_IJSH_SB_EEEEEEEvNS4_8identityES13_S1D_vS1E_EENS_8epilogue10collective6detail29Sm90TmaWarpSpecializedAdapterINS1H_15DefaultEpilogueISJ_SK_SK_NS1G_6thread17LinearCombinationISJ_Li1EffLNS1L_9ScaleType4KindE0ELNS_15FloatRoundStyleE2ESJ_EENS1_15EpilogueDefaultEEEEEvvEEEEvNT_6ParamsE)
        .other          _ZN7cutlass13device_kernelINS_4gemm6kernel13GemmUniversalIN4cute5tupleIJiiiiEEENS1_10collective13CollectiveMmaINS1_34MainloopSm90TmaGmmaWarpSpecializedILi11ENS5_IJNS4_1CILi1EEESB_SB_EEENS1_35KernelTmaWarpSpecializedCooperativeEEENS5_IJNSA_ILi192EEENSA_ILi112EEENSA_ILi32EEEEEENS_10bfloat16_tENS5_IJlSB_lEEESJ_SK_NS4_8TiledMMAINS4_8MMA_AtomIJNS4_4SM904GMMA27MMA_64x16x16_F32BF16BF16_SSILNSO_5MajorE0ELSQ_0ELNSO_7ScaleInE1ELSR_1EEEEEENS4_6LayoutINS5_IJNSA_ILi2EEESB_SB_EEENS5_IJSB_NSA_ILi0EEESX_EEEEENS5_IJNS4_10UnderscoreES10_S10_EEEEENS4_13SM90_TMA_LOADENS4_14ComposedLayoutINS4_7SwizzleILi2ELi4ELi3EEENS4_18smem_ptr_flag_bitsILi16EEENSU_INS5_IJNSA_ILi8EEESH_EEENS5_IJSH_SB_EEEEEEEvNS4_8identityES13_S1D_vS1E_EENS_8epilogue10collective6detail29Sm90TmaWarpSpecializedAdapterINS1H_15DefaultEpilogueISJ_SK_SK_NS1G_6thread17LinearCombinationISJ_Li1EffLNS1L_9ScaleType4KindE0ELNS_15FloatRoundStyleE2ESJ_EENS1_15EpilogueDefaultEEEEEvvEEEEvNT_6ParamsE,@"STO_CUDA_ENTRY STV_DEFAULT"
_ZN7cutlass13device_kernelINS_4gemm6kernel13GemmUniversalIN4cute5tupleIJiiiiEEENS1_10collective13CollectiveMmaINS1_34MainloopSm90TmaGmmaWarpSpecializedILi11ENS5_IJNS4_1CILi1EEESB_SB_EEENS1_35KernelTmaWarpSpecializedCooperativeEEENS5_IJNSA_ILi192EEENSA_ILi112EEENSA_ILi32EEEEEENS_10bfloat16_tENS5_IJlSB_lEEESJ_SK_NS4_8TiledMMAINS4_8MMA_AtomIJNS4_4SM904GMMA27MMA_64x16x16_F32BF16BF16_SSILNSO_5MajorE0ELSQ_0ELNSO_7ScaleInE1ELSR_1EEEEEENS4_6LayoutINS5_IJNSA_ILi2EEESB_SB_EEENS5_IJSB_NSA_ILi0EEESX_EEEEENS5_IJNS4_10UnderscoreES10_S10_EEEEENS4_13SM90_TMA_LOADENS4_14ComposedLayoutINS4_7SwizzleILi2ELi4ELi3EEENS4_18smem_ptr_flag_bitsILi16EEENSU_INS5_IJNSA_ILi8EEESH_EEENS5_IJSH_SB_EEEEEEEvNS4_8identityES13_S1D_vS1E_EENS_8epilogue10collective6detail29Sm90TmaWarpSpecializedAdapterINS1H_15DefaultEpilogueISJ_SK_SK_NS1G_6thread17LinearCombinationISJ_Li1EffLNS1L_9ScaleType4KindE0ELNS_15FloatRoundStyleE2ESJ_EENS1_15EpilogueDefaultEEEEEvvEEEEvNT_6ParamsE:
[----:B------:R-:W0:Y:S01]  /*0000*/  LDC R1, c[0x0][0x28] ;  /* 0x00000a00ff017b82 */ /* 0x000e220000000800 */
[----:B------:R-:W1:Y:S01]  /*0010*/  S2R R18, SR_TID.X ;  /* 0x0000000000127919 */ /* 0x000e620000002100 */
[----:B------:R-:W-:Y:S01]  /*0020*/  ELECT P0, URZ, PT ;  /* 0x00000000003f782f */ /* 0x000fe20003800000 */
[----:B------:R-:W-:Y:S01]  /*0030*/  BSSY B0, `(.L_x_0) ;  /* 0x000000f000007945 */ /* 0x000fe20003800000 */
[--C-:B-1----:R-:W-:Y:S02]  /*0040*/  SHF.R.U32.HI R0, RZ, 0x5, R18.reuse ;  /* 0x00000005ff007819 */ /* 0x102fe40000011612 */
[----:B------:R-:W-:-:S03]  /*0050*/  SHF.R.U32.HI R22, RZ, 0x7, R18 ;  /* 0x00000007ff167819 */ /* 0x000fc60000011612 */
[----:B------:R-:W1:Y:S04]  /*0060*/  SHFL.IDX PT, R5, R0, RZ, 0x1f ;  /* 0x00001fff00057589 */ /* 0x000e6800000e0000 */
[----:B------:R2:W3:Y:S01]  /*0070*/  SHFL.IDX PT, R8, R22, RZ, 0x1f ;  /* 0x00001fff16087589 */ /* 0x0004e200000e0000 */
[----:B-1----:R-:W-:-:S13]  /*0080*/  ISETP.NE.OR P0, PT, R5, RZ, !P0 ;  /* 0x000000ff0500720c */ /* 0x002fda0004705670 */
[----:B0-23--:R-:W-:Y:S05]  /*0090*/  @P0 BRA `(.L_x_1) ;  /* 0x0000000000200947 */ /* 0x00dfea0003800000 */
[----:B------:R-:W-:Y:S02]  /*00a0*/  ULDC.64 UR4, c[0x0][0x198] ;  /* 0x0000660000047ab9 */ /* 0x000fe40000000a00 */
[----:B------:R-:W-:Y:S02]  /*00b0*/  UIADD3 UR6, UP0, UR4, 0xf0, URZ ;  /* 0x000000f004067890 */ /* 0x000fe4000ff1e03f */
[----:B------:R-:W-:Y:S02]  /*00c0*/  UIADD3 UR4, UP1, UR4, 0x1f0, URZ ;  /* 0x000001f004047890 */ /* 0x000fe4000ff3e03f */
[----:B------:R-:W-:Y:S02]  /*00d0*/  UIADD3.X UR7, URZ, UR5, URZ, UP0, !UPT ;  /* 0x000000053f077290 */ /* 0x000fe400087fe43f */
[----:B------:R-:W-:-:S07]  /*00e0*/  UIADD3.X UR5, URZ, UR5, URZ, UP1, !UPT ;  /* 0x000000053f057290 */ /* 0x000fce0008ffe43f */
[----:B------:R0:W-:Y:S02]  /*00f0*/  UTMACCTL.PF [UR6] ;  /* 0x00000000060079b9 */ /* 0x0001e40008040000 */
[----:B------:R0:W-:Y:S02]  /*0100*/  UTMACCTL.PF [UR4] ;  /* 0x00000000040079b9 */ /* 0x0001e40008040000 */
[----:B0-----:R-:W-:Y:S01]  /*0110*/  NOP ;  /* 0x0000000000007918 */ /* 0x001fe20000000000 */
.L_x_1:
[----:B------:R-:W-:Y:S05]  /*0120*/  BSYNC B0 ;  /* 0x0000000000007941 */ /* 0x000fea0003800000 */
.L_x_0:
[----:B------:R-:W0:Y:S02]  /*0130*/  SHFL.IDX PT, R2, R0, RZ, 0x1f ;  /* 0x00001fff00027589 */ /* 0x000e2400000e0000 */
[----:B0-----:R-:W-:-:S13]  /*0140*/  ISETP.NE.AND P0, PT, R2, RZ, PT ;  /* 0x000000ff0200720c */ /* 0x001fda0003f05270 */
[----:B------:R-:W-:Y:S05]  /*0150*/  @P0 BRA `(.L_x_2) ;  /* 0x00000000009c0947 */ /* 0x000fea0003800000 */
[----:B------:R-:W-:Y:S01]  /*0160*/  ELECT P0, URZ, PT ;  /* 0x00000000003f782f */ /* 0x000fe20003800000 */
[----:B------:R-:W-:-:S12]  /*0170*/  BSSY B0, `(.L_x_2) ;  /* 0x0000025000007945 */ /* 0x000fd80003800000 */
[----:B------:R-:W-:Y:S05]  /*0180*/  @!P0 BRA `(.L_x_3) ;  /* 0x00000000008c8947 */ /* 0x000fea0003800000 */
[----:B------:R-:W0:Y:S01]  /*0190*/  S2UR UR8, SR_CgaCtaId ;  /* 0x00000000000879c3 */ /* 0x000e220000008800 */
[----:B------:R-:W-:Y:S01]  /*01a0*/  UMOV UR4, 0x400 ;  /* 0x0000040000047882 */ /* 0x000fe20000000000 */
[----:B------:R-:W-:Y:S01]  /*01b0*/  UMOV UR5, 0x1 ;  /* 0x0000000100057882 */ /* 0x000fe20000000000 */
[----:B------:R-:W-:Y:S02]  /*01c0*/  UMOV UR6, 0x100 ;  /* 0x0000010000067882 */ /* 0x000fe40000000000 */
[----:B------:R-:W-:-:S04]  /*01d0*/  UIADD3 UR6, -UR6, 0x100000, URZ ;  /* 0x0010000006067890 */ /* 0x000fc8000fffe13f */
[----:B------:R-:W-:Y:S02]  /*01e0*/  USHF.L.U32 UR7, UR6, 0xb, URZ ;  /* 0x0000000b06077899 */ /* 0x000fe4000800063f */
[----:B------:R-:W-:Y:S02]  /*01f0*/  USHF.L.U32 UR6, UR6, 0x1, URZ ;  /* 0x0000000106067899 */ /* 0x000fe4000800063f */
[----:B0-----:R-:W-:Y:S02]  /*0200*/  ULEA UR8, UR8, UR4, 0x18 ;  /* 0x0000000408087291 */ /* 0x001fe4000f8ec03f */
[----:B------:R-:W-:-:S04]  /*0210*/  UIADD3 UR4, -UR5, 0x100000, URZ ;  /* 0x0010000005047890 */ /* 0x000fc8000fffe13f */
[----:B------:R-:W-:Y:S02]  /*0220*/  USHF.L.U32 UR5, UR4, 0xb, URZ ;  /* 0x0000000b04057899 */ /* 0x000fe4000800063f */
[----:B------:R-:W-:Y:S01]  /*0230*/  USHF.L.U32 UR4, UR4, 0x1, URZ ;  /* 0x0000000104047899 */ /* 0x000fe2000800063f */
[----:B------:R-:W0:Y:S11]  /*0240*/  FENCE.VIEW.ASYNC.S ;  /* 0x00000000000073c6 */ /* 0x000e360000000000 */
[----:B0-----:R0:W1:Y:S01]  /*0250*/  SYNCS.EXCH.64 URZ, [UR8], UR4 ;  /* 0x00000004083f75b2 */ /* 0x0010620008000100 */
[----:B------:R0:W2:Y:S01]  /*0260*/  SYNCS.EXCH.64 URZ, [UR8+0x58], UR6 ;  /* 0x00005806083f75b2 */ /* 0x0000a20008000100 */
[----:B------:R0:W3:Y:S01]  /*0270*/  SYNCS.EXCH.64 URZ, [UR8+0x8], UR4 ;  /* 0x00000804083f75b2 */ /* 0x0000e20008000100 */
[----:B------:R0:W4:Y:S01]  /*0280*/  SYNCS.EXCH.64 URZ, [UR8+0x60], UR6 ;  /* 0x00006006083f75b2 */ /* 0x0001220008000100 */
[----:B------:R0:W0:Y:S01]  /*0290*/  SYNCS.EXCH.64 URZ, [UR8+0x10], UR4 ;  /* 0x00001004083f75b2 */ /* 0x0000220008000100 */
        /* <DEDUP_REMOVED lines=17> */
[----:B------:R-:W-:Y:S01]  /*03b0*/  NOP ;  /* 0x0000000000007918 */ /* 0x000fe20000000000 */
.L_x_3:
[----:B0-----:R-:W-:Y:S05]  /*03c0*/  BSYNC B0 ;  /* 0x0000000000007941 */ /* 0x001fea0003800000 */
.L_x_2:
[----:B------:R-:W0:Y:S01]  /*03d0*/  SHFL.IDX PT, R0, R0, RZ, 0x1f ;  /* 0x00001fff00007589 */ /* 0x000e2200000e0000 */
[----:B------:R-:W-:Y:S01]  /*03e0*/  ELECT P0, URZ, PT ;  /* 0x00000000003f782f */ /* 0x000fe20003800000 */
[----:B------:R-:W5:Y:S01]  /*03f0*/  LDC R2, c[0x0][0x65c] ;  /* 0x00019700ff027b82 */ /* 0x000f620000000800 */
[----:B------:R-:W-:Y:S01]  /*0400*/  SHF.R.S32.HI R6, RZ, 0x1f, R5 ;  /* 0x0000001fff067819 */ /* 0x000fe20000011405 */
[----:B------:R-:W1:Y:S01]  /*0410*/  S2R R3, SR_CTAID.Y ;  /* 0x0000000000037919 */ /* 0x000e620000002600 */
[----:B------:R-:W-:Y:S01]  /*0420*/  UMOV UR4, 0x20 ;  /* 0x0000002000047882 */ /* 0x000fe20000000000 */
[----:B------:R-:W-:Y:S01]  /*0430*/  ISETP.NE.AND P2, PT, R8, RZ, PT ;  /* 0x000000ff0800720c */ /* 0x000fe20003f45270 */
[----:B------:R-:W-:Y:S01]  /*0440*/  NOP ;  /* 0x0000000000007918 */ /* 0x000fe20000000000 */
[----:B------:R-:W2:Y:S01]  /*0450*/  S2R R4, SR_CTAID.X ;  /* 0x0000000000047919 */ /* 0x000ea20000002500 */
[----:B------:R-:W-:Y:S01]  /*0460*/  LEA.HI R6, R6, R5, RZ, 0x2 ;  /* 0x0000000506067211 */ /* 0x000fe200078f10ff */
[----:B------:R-:W-:Y:S01]  /*0470*/  NOP ;  /* 0x0000000000007918 */ /* 0x000fe20000000000 */
[----:B0-----:R-:W-:-:S02]  /*0480*/  ISETP.NE.OR P0, PT, R0, RZ, !P0 ;  /* 0x000000ff0000720c */ /* 0x001fc40004705670 */
[----:B-----5:R-:W-:-:S04]  /*0490*/  ISETP.NE.AND P3, PT, R2, 0x1, PT ;  /* 0x000000010200780c */ /* 0x020fc80003f65270 */
[----:B------:R-:W-:Y:S02]  /*04a0*/  P2R R0, PR, RZ, 0x8 ;  /* 0x00000008ff007803 */ /* 0x000fe40000000000 */
[----:B------:R-:W-:-:S05]  /*04b0*/  LOP3.LUT R0, R6, 0xfffffffc, RZ, 0xc0, !PT ;  /* 0xfffffffc06007812 */ /* 0x000fca00078ec0ff */
[----:B------:R-:W-:Y:S01]  /*04c0*/  VOTEU.ALL UP0, P0 ;  /* 0x00000000003f7886 */ /* 0x000fe20000000000 */
[----:B------:R-:W-:Y:S01]  /*04d0*/  IMAD.IADD R0, R5, 0x1, -R0 ;  /* 0x0000000105007824 */ /* 0x000fe200078e0a00 */
[----:B------:R-:W2:Y:S01]  /*04e0*/  @P3 LDC R17, c[0x0][0x10] ;  /* 0x00000400ff113b82 */ /* 0x000ea20000000800 */
[----:B------:R-:W-:Y:S01]  /*04f0*/  VOTEU.ALL UP1, P0 ;  /* 0x00000000003f7886 */ /* 0x000fe20000020000 */
[----:B-1----:R-:W-:Y:S01]  /*0500*/  @P3 IMAD.MOV.U32 R6, RZ, RZ, R3 ;  /* 0x000000ffff063224 */ /* 0x002fe200078e0003 */
[----:B------:R-:W-:Y:S01]  /*0510*/  @!UP0 UMOV UR6, 0x400 ;  /* 0x0000040000068882 */ /* 0x000fe20000000000 */
[----:B------:R-:W-:-:S04]  /*0520*/  @!UP0 UIADD3 UR4, -UR4, 0x100000, URZ ;  /* 0x0010000004048890 */ /* 0x000fc8000fffe13f */
[----:B------:R-:W-:Y:S02]  /*0530*/  @!UP0 USHF.L.U32 UR5, UR4, 0xb, URZ ;  /* 0x0000000b04058899 */ /* 0x000fe4000800063f */
[----:B------:R-:W-:Y:S01]  /*0540*/  @!UP0 USHF.L.U32 UR4, UR4, 0x1, URZ ;  /* 0x0000000104048899 */ /* 0x000fe2000800063f */
[----:B------:R-:W-:Y:S02]  /*0550*/  @P3 IMAD.MOV.U32 R7, RZ, RZ, RZ ;  /* 0x000000ffff073224 */ /* 0x000fe400078e00ff */
[----:B------:R-:W-:Y:S01]  /*0560*/  IMAD.MOV.U32 R5, RZ, RZ, RZ ;  /* 0x000000ffff057224 */ /* 0x000fe200078e00ff */
[----:B------:R-:W0:Y:S01]  /*0570*/  @!UP0 S2UR UR7, SR_CgaCtaId ;  /* 0x00000000000789c3 */ /* 0x000e220000008800 */
[----:B------:R-:W-:-:S07]  /*0580*/  @P3 IMAD.MOV.U32 R11, RZ, RZ, RZ ;  /* 0x000000ffff0b3224 */ /* 0x000fce00078e00ff */
[----:B------:R-:W1:Y:S01]  /*0590*/  @!P3 LDC R9, c[0x0][0xc] ;  /* 0x00000300ff09bb82 */ /* 0x000e620000000800 */
[----:B--2---:R-:W-:-:S04]  /*05a0*/  @P3 IMAD.WIDE.U32 R16, R4, R17, R6 ;  /* 0x0000001104103225 */ /* 0x004fc800078e0006 */
[----:B------:R-:W-:Y:S01]  /*05b0*/  @P3 IMAD.IADD R17, R17, 0x1, R11 ;  /* 0x0000000111113824 */ /* 0x000fe200078e020b */
[----:B0-----:R-:W-:Y:S01]  /*05c0*/  @!UP0 ULEA UR6, UR7, UR6, 0x18 ;  /* 0x0000000607068291 */ /* 0x001fe2000f8ec03f */
[----:B------:R-:W-:Y:S01]  /*05d0*/  VOTEU.ALL UP0, P0 ;  /* 0x00000000003f7886 */ /* 0x000fe20000000000 */
[----:B------:R-:W-:-:S04]  /*05e0*/  ISETP.NE.AND P0, PT, R0, 0x3, PT ;  /* 0x000000030000780c */ /* 0x000fc80003f05270 */
[----:B------:R-:W-:Y:S01]  /*05f0*/  ISETP.EQ.OR P0, PT, R0, RZ, !P0 ;  /* 0x000000ff0000720c */ /* 0x000fe20004702670 */
[----:B-1----:R-:W-:-:S03]  /*0600*/  @!P3 IMAD.WIDE.U32 R6, R9, R3, R4 ;  /* 0x000000030906b225 */ /* 0x002fc600078e0004 */
[C---:B------:R-:W-:Y:S01]  /*0610*/  ISETP.EQ.AND P0, PT, R8.reuse, RZ, P0 ;  /* 0x000000ff0800720c */ /* 0x040fe20000702270 */
[----:B------:R-:W-:Y:S01]  /*0620*/  VIADD R8, R8, 0xffffffff ;  /* 0xffffffff08087836 */ /* 0x000fe20000000000 */
[----:B------:R-:W0:Y:S02]  /*0630*/  FENCE.VIEW.ASYNC.S ;  /* 0x00000000000073c6 */ /* 0x000e240000000000 */
[----:B0-----:R0:W3:Y:S01]  /*0640*/  @!UP0 SYNCS.EXCH.64 URZ, [UR6+0xc0], UR4 ;  /* 0x0000c004063f85b2 */ /* 0x0010e20008000100 */
[----:B------:R-:W-:Y:S01]  /*0650*/  @!P3 IMAD.MOV.U32 R16, RZ, RZ, R6 ;  /* 0x000000ffff10b224 */ /* 0x000fe200078e0006 */
[----:B------:R-:W-:Y:S01]  /*0660*/  SEL R19, RZ, 0x1, !P0 ;  /* 0x00000001ff137807 */ /* 0x000fe20004000000 */
[----:B------:R-:W-:Y:S01]  /*0670*/  @!P3 IMAD.MOV.U32 R17, RZ, RZ, R7 ;  /* 0x000000ffff11b224 */ /* 0x000fe200078e0007 */
[----:B------:R-:W-:-:S04]  /*0680*/  ISETP.GE.U32.AND P1, PT, R8, 0x2, PT ;  /* 0x000000020800780c */ /* 0x000fc80003f26070 */
[----:B------:R-:W-:Y:S01]  /*0690*/  SEL R19, R19, 0x2, P1 ;  /* 0x0000000213137807 */ /* 0x000fe20000800000 */
[----:B------:R0:W3:Y:S01]  /*06a0*/  @!UP1 SYNCS.EXCH.64 URZ, [UR6+0xc8], UR4 ;  /* 0x0000c804063f95b2 */ /* 0x0000e20008000100 */
[----:B------:R-:W-:Y:S01]  /*06b0*/  NOP ;  /* 0x0000000000007918 */ /* 0x000fe20000000000 */
[----:B---34-:R-:W-:Y:S06]  /*06c0*/  BAR.SYNC.DEFER_BLOCKING 0x0 ;  /* 0x0000000000007b1d */ /* 0x018fec0000010000 */
[----:B------:R-:W-:Y:S05]  /*06d0*/  @!P2 BRA `(.L_x_4) ;  /* 0x0000009c0014a947 */ /* 0x000fea0003800000 */
[----:B------:R-:W-:-:S13]  /*06e0*/  ISETP.GT.U32.AND P0, PT, R8, 0x1, PT ;  /* 0x000000010800780c */ /* 0x000fda0003f04070 */
[----:B0-----:R-:W-:Y:S05]  /*06f0*/  @P0 EXIT ;  /* 0x000000000000094d */ /* 0x001fea0003800000 */
[----:B------:R-:W-:Y:S01]  /*0700*/  ULDC.64 UR4, c[0x0][0x650] ;  /* 0x0001940000047ab9 */ /* 0x000fe20000000a00 */
[----:B------:R-:W-:Y:S01]  /*0710*/  PRMT R0, RZ, 0x7610, R0 ;  /* 0x00007610ff007816 */ /* 0x000fe20000000000 */
[----:B------:R-:W-:Y:S01]  /*0720*/  IMAD.MOV.U32 R136, RZ, RZ, -0x1 ;  /* 0xffffffffff887424 */ /* 0x000fe200078e00ff */
[----:B------:R-:W-:Y:S01]  /*0730*/  ISETP.GE.U32.AND P0, PT, R16, UR4, PT ;  /* 0x0000000410007c0c */ /* 0x000fe2000bf06070 */
[----:B------:R-:W-:Y:S02]  /*0740*/  IMAD.MOV.U32 R139, RZ, RZ, -0x1 ;  /* 0xffffffffff8b7424 */ /* 0x000fe400078e00ff */
[----:B------:R-:W-:Y:S01]  /*0750*/  IMAD.MOV.U32 R23, RZ, RZ, -0x1 ;  /* 0xffffffffff177424 */ /* 0x000fe200078e00ff */
[----:B------:R-:W-:-:S13]  /*0760*/  ISETP.GE.U32.AND.EX P0, PT, R17, UR5, PT, P0 ;  /* 0x0000000511007c0c */ /* 0x000fda000bf06100 */
[----:B------:R-:W-:Y:S05]  /*0770*/  @P0 BRA `(.L_x_5) ;  /* 0x0000000400540947 */ /* 0x000fea0003800000 */
[----:B------:R-:W0:Y:S01]  /*0780*/  LDC.64 R14, c[0x0][0x628] ;  /* 0x00018a00ff0e7b82 */ /* 0x000e220000000a00 */
[----:B------:R-:W-:Y:S02]  /*0790*/  IMAD.MOV.U32 R6, RZ, RZ, R16 ;  /* 0x000000ffff067224 */ /* 0x000fe400078e0010 */
[----:B------:R-:W-:-:S05]  /*07a0*/  IMAD.MOV.U32 R7, RZ, RZ, R17 ;  /* 0x000000ffff077224 */ /* 0x000fca00078e0011 */
[----:B------:R-:W1:Y:S08]  /*07b0*/  LDC R0, c[0x0][0x630] ;  /* 0x00018c00ff007b82 */ /* 0x000e700000000800 */
[----:B------:R-:W2:Y:S01]  /*07c0*/  LDC.64 R20, c[0x0][0x620] ;  /* 0x00018800ff147b82 */ /* 0x000ea20000000a00 */
[----:B0-----:R-:W-:-:S04]  /*07d0*/  ISETP.NE.U32.AND P0, PT, R14, RZ, PT ;  /* 0x000000ff0e00720c */ /* 0x001fc80003f05070 */
[----:B------:R-:W-:-:S13]  /*07e0*/  ISETP.NE.AND.EX P0, PT, R15, RZ, PT, P0 ;  /* 0x000000ff0f00720c */ /* 0x000fda0003f05300 */
[----:B-12---:R-:W-:Y:S05]  /*07f0*/  @!P0 BRA `(.L_x_6) ;  /* 0x0000000000288947 */ /* 0x006fea0003800000 */
[----:B------:R-:W0:Y:S02]  /*0800*/  LDC R11, c[0x0][0x634] ;  /* 0x00018d00ff0b7b82 */ /* 0x000e240000000800 */
[----:B0-----:R-:W-:-:S05]  /*0810*/  IADD3 R11, P0, R16, R11, RZ ;  /* 0x0000000b100b7210 */ /* 0x001fca0007f1e0ff */
[----:B------:R-:W-:-:S04]  /*0820*/  IMAD.X R13, RZ, RZ, R17, P0 ;  /* 0x000000ffff0d7224 */ /* 0x000fc800000e0611 */
[----:B------:R-:W-:-:S04]  /*0830*/  IMAD.WIDE.U32 R6, R13, R14, RZ ;  /* 0x0000000e0d067225 */ /* 0x000fc800078e00ff */
[----:B------:R-:W-:-:S04]  /*0840*/  IMAD.WIDE.U32 R8, P0, R11, R15, R6 ;  /* 0x0000000f0b087225 */ /* 0x000fc80007800006 */
[----:B------:R-:W-:-:S04]  /*0850*/  IMAD.WIDE.U32 R6, R11, R14, RZ ;  /* 0x0000000e0b067225 */ /* 0x000fc800078e00ff */
[----:B------:R-:W-:Y:S01]  /*0860*/  IMAD.X R11, RZ, RZ, RZ, P0 ;  /* 0x000000ffff0b7224 */ /* 0x000fe200000e06ff */
[----:B------:R-:W-:Y:S01]  /*0870*/  IADD3 RZ, P0, R7, R8, RZ ;  /* 0x0000000807ff7210 */ /* 0x000fe20007f1e0ff */
[----:B------:R-:W-:-:S04]  /*0880*/  IMAD.MOV.U32 R10, RZ, RZ, R9 ;  /* 0x000000ffff0a7224 */ /* 0x000fc800078e0009 */
[----:B------:R-:W-:-:S08]  /*0890*/  IMAD.WIDE.U32.X R6, R13, R15, R10, P0 ;  /* 0x0000000f0d067225 */ /* 0x000fd000000e040a */
.L_x_6:
[-CC-:B------:R-:W-:Y:S01]  /*08a0*/  SHF.R.U64 R23, R6, R0.reuse, R7.reuse ;  /* 0x0000000006177219 */ /* 0x180fe20000001207 */
[----:B------:R-:W0:Y:S01]  /*08b0*/  LDC R10, c[0x0][0x618] ;  /* 0x00018600ff0a7b82 */ /* 0x000e220000000800 */
[----:B------:R-:W-:Y:S01]  /*08c0*/  SHF.R.U32.HI R5, RZ, R0, R7 ;  /* 0x00000000ff057219 */ /* 0x000fe20000011607 */
[----:B------:R-:W-:Y:S01]  /*08d0*/  ULDC UR4, c[0x0][0x150] ;  /* 0x0000540000047ab9 */ /* 0x000fe20000000800 */
[----:B------:R-:W-:Y:S02]  /*08e0*/  IADD3 R9, P0, RZ, -R23, RZ ;  /* 0x80000017ff097210 */ /* 0x000fe40007f1e0ff */
[----:B------:R-:W-:-:S03]  /*08f0*/  I2FP.F32.U32 R0, R4 ;  /* 0x0000000400007245 */ /* 0x000fc60000201000 */
[----:B------:R-:W1:Y:S01]  /*0900*/  LDC.64 R28, c[0x0][0x640] ;  /* 0x00019000ff1c7b82 */ /* 0x000e620000000a00 */
[----:B------:R-:W-:Y:S02]  /*0910*/  IMAD.X R11, RZ, RZ, ~R5, P0 ;  /* 0x000000ffff0b7224 */ /* 0x000fe400000e0e05 */
[----:B------:R-:W-:Y:S01]  /*0920*/  FMUL R0, R0, UR4 ;  /* 0x0000000400007c20 */ /* 0x000fe20008400000 */
[----:B------:R-:W-:Y:S01]  /*0930*/  IMAD.WIDE.U32 R6, R9, R20, R16 ;  /* 0x0000001409067225 */ /* 0x000fe200078e0010 */
[----:B------:R-:W-:-:S03]  /*0940*/  ULDC UR4, c[0x0][0x154] ;  /* 0x0000550000047ab9 */ /* 0x000fc60000000800 */
[----:B------:R-:W-:Y:S01]  /*0950*/  IMAD R8, R11, R20, RZ ;  /* 0x000000140b087224 */ /* 0x000fe200078e02ff */
[----:B------:R-:W2:Y:S01]  /*0960*/  LDC R5, c[0x0][0x144] ;  /* 0x00005100ff057b82 */ /* 0x000ea20000000800 */
[----:B------:R-:W3:Y:S02]  /*0970*/  F2I.U32.TRUNC.NTZ R0, R0 ;  /* 0x0000000000007305 */ /* 0x000ee4000020f000 */
[----:B------:R-:W-:-:S04]  /*0980*/  IMAD R9, R9, R21, R8 ;  /* 0x0000001509097224 */ /* 0x000fc800078e0208 */
[----:B------:R-:W-:Y:S01]  /*0990*/  IMAD.IADD R7, R7, 0x1, R9 ;  /* 0x0000000107077824 */ /* 0x000fe200078e0209 */
[----:B------:R-:W4:Y:S01]  /*09a0*/  LDC R12, c[0x0][0x608] ;  /* 0x00018200ff0c7b82 */ /* 0x000f220000000800 */
[----:B------:R-:W-:-:S03]  /*09b0*/  IMAD.MOV.U32 R9, RZ, RZ, -0x1 ;  /* 0xffffffffff097424 */ /* 0x000fc600078e00ff */
[-CC-:B0-----:R-:W-:Y:S02]  /*09c0*/  SHF.R.U64 R20, R6, R10.reuse, R7.reuse ;  /* 0x0000000a06147219 */ /* 0x181fe40000001207 */
[----:B------:R-:W-:Y:S02]  /*09d0*/  I2FP.F32.U32 R6, R3 ;  /* 0x0000000300067245 */ /* 0x000fe40000201000 */
[----:B------:R-:W0:Y:S01]  /*09e0*/  LDC R26, c[0x0][0x658] ;  /* 0x00019600ff1a7b82 */ /* 0x000e220000000800 */
[----:B-1----:R-:W-:Y:S01]  /*09f0*/  ISETP.NE.U32.AND P0, PT, R28, RZ, PT ;  /* 0x000000ff1c00720c */ /* 0x002fe20003f05070 */
[----:B---3--:R-:W-:Y:S01]  /*0a00*/  IMAD.MOV R8, RZ, RZ, -R0 ;  /* 0x000000ffff087224 */ /* 0x008fe200078e0a00 */
[----:B------:R-:W-:Y:S01]  /*0a10*/  SHF.R.U32.HI R7, RZ, R10, R7 ;  /* 0x0000000aff077219 */ /* 0x000fe20000011607 */
[----:B------:R-:W-:Y:S01]  /*0a20*/  FMUL R6, R6, UR4 ;  /* 0x0000000406067c20 */ /* 0x000fe20008400000 */
[----:B------:R-:W-:-:S03]  /*0a30*/  ISETP.NE.AND.EX P0, PT, R29, RZ, PT, P0 ;  /* 0x000000ff1d00720c */ /* 0x000fc60003f05300 */
[----:B------:R-:W1:Y:S01]  /*0a40*/  LDC R14, c[0x0][0x148] ;  /* 0x00005200ff0e7b82 */ /* 0x000e620000000800 */
[----:B--2---:R-:W-:-:S07]  /*0a50*/  IMAD R0, R5, R8, R4 ;  /* 0x0000000805007224 */ /* 0x004fce00078e0204 */
[----:B------:R-:W2:Y:S01]  /*0a60*/  LDC R24, c[0x0][0x600] ;  /* 0x00018000ff187b82 */ /* 0x000ea20000000800 */
[-CC-:B----4-:R-:W-:Y:S02]  /*0a70*/  SHF.R.U64 R30, R20, R12.reuse, R7.reuse ;  /* 0x0000000c141e7219 */ /* 0x190fe40000001207 */
[----:B------:R-:W-:Y:S01]  /*0a80*/  SHF.R.U32.HI R5, RZ, R12, R7 ;  /* 0x0000000cff057219 */ /* 0x000fe20000011607 */
[----:B------:R-:W-:Y:S01]  /*0a90*/  IMAD.MOV.U32 R7, RZ, RZ, 0x1 ;  /* 0x00000001ff077424 */ /* 0x000fe200078e00ff */
[----:B------:R3:W4:Y:S03]  /*0aa0*/  F2I.U32.TRUNC.NTZ R12, R6 ;  /* 0x00000006000c7305 */ /* 0x000726000020f000 */
[----:B------:R-:W1:Y:S01]  /*0ab0*/  LDC R15, c[0x0][0x648] ;  /* 0x00019200ff0f7b82 */ /* 0x000e620000000800 */
[-C--:B0-----:R-:W-:Y:S02]  /*0ac0*/  SHF.L.U32 R4, R9, R26.reuse, RZ ;  /* 0x0000001a09047219 */ /* 0x081fe400000006ff */
[----:B------:R-:W-:-:S02]  /*0ad0*/  SHF.R.U64 R32, R30, R26, R5 ;  /* 0x0000001a1e207219 */ /* 0x000fc40000001205 */
[----:B------:R-:W-:Y:S02]  /*0ae0*/  LOP3.LUT R11, RZ, R4, RZ, 0x33, !PT ;  /* 0x00000004ff0b7212 */ /* 0x000fe400078e33ff */
[-C--:B------:R-:W-:Y:S01]  /*0af0*/  SHF.R.U32.HI R5, RZ, R26.reuse, R5 ;  /* 0x0000001aff057219 */ /* 0x080fe20000011605 */
[----:B------:R-:W0:Y:S01]  /*0b00*/  LDC R21, c[0x0][0x638] ;  /* 0x00018e00ff157b82 */ /* 0x000e220000000800 */
[----:B------:R-:W-:Y:S01]  /*0b10*/  SHF.L.U32 R10, R7, R26, RZ ;  /* 0x0000001a070a7219 */ /* 0x000fe200000006ff */
[----:B------:R-:W-:-:S06]  /*0b20*/  IMAD.MOV.U32 R4, RZ, RZ, R32 ;  /* 0x000000ffff047224 */ /* 0x000fcc00078e0020 */
[----:B------:R-:W0:Y:S01]  /*0b30*/  LDC R136, c[0x0][0x610] ;  /* 0x00018400ff887b82 */ /* 0x000e220000000800 */
[----:B---34-:R-:W-:Y:S05]  /*0b40*/  @!P0 BRA `(.L_x_7) ;  /* 0x0000000000288947 */ /* 0x018fea0003800000 */
[----:B------:R-:W3:Y:S02]  /*0b50*/  LDC R9, c[0x0][0x64c] ;  /* 0x00019300ff097b82 */ /* 0x000ee40000000800 */
[----:B---3--:R-:W-:-:S05]  /*0b60*/  IADD3 R9, P0, R32, R9, RZ ;  /* 0x0000000920097210 */ /* 0x008fca0007f1e0ff */
        /* <DEDUP_REMOVED lines=8> */
.L_x_7:
[----:B-1----:R-:W-:Y:S01]  /*0bf0*/  SHF.R.U64 R4, R4, R15, R5 ;  /* 0x0000000f04047219 */ /* 0x002fe20000001205 */
[----:B--2---:R-:W-:Y:S01]  /*0c00*/  VIADD R5, R24, 0xffffffff ;  /* 0xffffffff18057836 */ /* 0x004fe20000000000 */
[----:B------:R-:W-:Y:S01]  /*0c10*/  LOP3.LUT R11, R30, R11, RZ, 0xc0, !PT ;  /* 0x0000000b1e0b7212 */ /* 0x000fe200078ec0ff */
[----:B------:R-:W-:Y:S02]  /*0c20*/  IMAD.MOV R12, RZ, RZ, -R12 ;  /* 0x000000ffff0c7224 */ /* 0x000fe400078e0a0c */
[----:B------:R-:W-:Y:S01]  /*0c30*/  IMAD.MOV R6, RZ, RZ, -R4 ;  /* 0x000000ffff067224 */ /* 0x000fe200078e0a04 */
[----:B------:R-:W-:Y:S01]  /*0c40*/  LOP3.LUT R5, R20, R5, RZ, 0xc0, !PT ;  /* 0x0000000514057212 */ /* 0x000fe200078ec0ff */
[----:B------:R-:W-:Y:S02]  /*0c50*/  @P3 IMAD R0, R14, R12, R3 ;  /* 0x0000000c0e003224 */ /* 0x000fe400078e0203 */
[----:B------:R-:W-:Y:S02]  /*0c60*/  IMAD R11, R10, R4, R11 ;  /* 0x000000040a0b7224 */ /* 0x000fe400078e020b */
[----:B0-----:R-:W-:-:S02]  /*0c70*/  IMAD R3, R6, R21, R32 ;  /* 0x0000001506037224 */ /* 0x001fc400078e0220 */
[----:B------:R-:W-:Y:S02]  /*0c80*/  IMAD R136, R11, R136, R0 ;  /* 0x000000880b887224 */ /* 0x000fe400078e0200 */
[----:B------:R-:W-:Y:S02]  /*0c90*/  IMAD R3, R3, R24, R5 ;  /* 0x0000001803037224 */ /* 0x000fe400078e0205 */
[----:B------:R-:W-:-:S03]  /*0ca0*/  IMAD.MOV.U32 R0, RZ, RZ, 0x1 ;  /* 0x00000001ff007424 */ /* 0x000fc600078e00ff */
[----:B------:R-:W-:Y:S02]  /*0cb0*/  SEL R139, R3, R136, !P3 ;  /* 0x00000088038b7207 */ /* 0x000fe40005800000 */
[----:B------:R-:W-:-:S07]  /*0cc0*/  SEL R136, R136, R3, !P3 ;  /* 0x0000000388887207 */ /* 0x000fce0005800000 */
.L_x_5:
[----:B------:R-:W-:-:S08]  /*0cd0*/  NOP ;  /* 0x0000000000007918 */ /* 0x000fd00000000000 */
[----:B------:R-:W0:Y:S02]  /*0ce0*/  USETMAXREG.TRY_ALLOC.CTAPOOL UP0, 0xe8 ;  /* 0x000000e8000079c8 */ /* 0x000e240008000600 */
[----:B0-----:R-:W-:-:S13]  /*0cf0*/  PLOP3.LUT P0, PT, PT, PT, UP0, 0x80, 0x0 ;  /* 0x000000000000781c */ /* 0x001fda0003f0f008 */
[----:B------:R-:W-:Y:S05]  /*0d00*/  @!P0 BRA `(.L_x_5) ;  /* 0xfffffffc00f08947 */ /* 0x000fea000383ffff */
[----:B------:R-:W-:Y:S01]  /*0d10*/  ULDC.64 UR4, c[0x0][0x598] ;  /* 0x0001660000047ab9 */ /* 0x000fe20000000a00 */
[----:B------:R-:W-:Y:S01]  /*0d20*/  ULDC.64 UR40, c[0x0][0x208] ;  /* 0x0000820000287ab9 */ /* 0x000fe20000000a00 */
[----:B------:R-:W-:-:S04]  /*0d30*/  ISETP.NE.U32.AND P0, PT, RZ, UR4, PT ;  /* 0x00000004ff007c0c */ /* 0x000fc8000bf05070 */
[----:B------:R-:W-:-:S13]  /*0d40*/  ISETP.NE.AND.EX P0, PT, RZ, UR5, PT, P0 ;  /* 0x00000005ff007c0c */ /* 0x000fda000bf05300 */
[----:B------:R-:W-:Y:S05]  /*0d50*/  @!P0 BRA `(.L_x_8) ;  /* 0x00000000001c8947 */ /* 0x000fea0003800000 */
[----:B------:R-:W0:Y:S02]  /*0d60*/  LDC.64 R4, c[0x0][0x598] ;  /* 0x00016600ff047b82 */ /* 0x000e240000000a00 */
[----:B0-----:R-:W2:Y:S02]  /*0d70*/  LDG.E.64 R4, desc[UR40][R4.64] ;  /* 0x0000002804047981 */ /* 0x001ea4000c1e1b00 */
[----:B--2---:R-:W-:-:S04]  /*0d80*/  ISETP.NE.U32.AND P0, PT, R4, RZ, PT ;  /* 0x000000ff0400720c */ /* 0x004fc80003f05070 */
[----:B------:R-:W-:-:S13]  /*0d90*/  ISETP.NE.AND.EX P0, PT, R5, RZ, PT, P0 ;  /* 0x000000ff0500720c */ /* 0x000fda0003f05300 */
[----:B------:R-:W-:Y:S05]  /*0da0*/  @!P0 BRA `(.L_x_8) ;  /* 0x0000000000088947 */ /* 0x000fea0003800000 */
[----:B------:R0:W5:Y:S01]  /*0db0*/  LD.E R137, desc[UR40][R4.64] ;  /* 0x0000002804897980 */ /* 0x000162000c101900 */
[----:B------:R-:W-:Y:S05]  /*0dc0*/  BRA `(.L_x_9) ;  /* 0x0000000000247947 */ /* 0x000fea0003800000 */
.L_x_8:
[----:B------:R-:W-:Y:S02]  /*0dd0*/  ULDC.64 UR4, c[0x0][0x588] ;  /* 0x0001620000047ab9 */ /* 0x000fe40000000a00 */
[----:B------:R-:W-:-:S04]  /*0de0*/  ISETP.NE.U32.AND P0, PT, RZ, UR4, PT ;  /* 0x00000004ff007c0c */ /* 0x000fc8000bf05070 */
[----:B------:R-:W-:-:S13]  /*0df0*/  ISETP.NE.AND.EX P0, PT, RZ, UR5, PT, P0 ;  /* 0x00000005ff007c0c */ /* 0x000fda000bf05300 */
[----:B------:R-:W-:Y:S05]  /*0e00*/  @!P0 BRA `(.L_x_10) ;  /* 0x00000000000c8947 */ /* 0x000fea0003800000 */
[----:B------:R-:W0:Y:S02]  /*0e10*/  LDC.64 R4, c[0x0][0x588] ;  /* 0x00016200ff047b82 */ /* 0x000e240000000a00 */
[----:B0-----:R1:W5:Y:S01]  /*0e20*/  LDG.E R137, desc[UR40][R4.64] ;  /* 0x0000002804897981 */ /* 0x001362000c1e1900 */
[----:B------:R-:W-:Y:S05]  /*0e30*/  BRA `(.L_x_9) ;  /* 0x0000000000087947 */ /* 0x000fea0003800000 */
.L_x_10:
[----:B------:R-:W-:Y:S02]  /*0e40*/  ULDC UR4, c[0x0][0x580] ;  /* 0x0001600000047ab9 */ /* 0x000fe40000000800 */
[----:B------:R-:W-:-:S07]  /*0e50*/  IMAD.U32 R137, RZ, RZ, UR4 ;  /* 0x00000004ff897e24 */ /* 0x000fce000f8e00ff */
.L_x_9:
[----:B------:R-:W-:Y:S02]  /*0e60*/  ULDC.64 UR4, c[0x0][0x5a0] ;  /* 0x0001680000047ab9 */ /* 0x000fe40000000a00 */
[----:B------:R-:W-:-:S04]  /*0e70*/  ISETP.NE.U32.AND P0, PT, RZ, UR4, PT ;  /* 0x00000004ff007c0c */ /* 0x000fc8000bf05070 */
[----:B------:R-:W-:-:S13]  /*0e80*/  ISETP.NE.AND.EX P0, PT, RZ, UR5, PT, P0 ;  /* 0x00000005ff007c0c */ /* 0x000fda000bf05300 */
[----:B------:R-:W-:Y:S05]  /*0e90*/  @!P0 BRA `(.L_x_11) ;  /* 0x00000000001c8947 */ /* 0x000fea0003800000 */
[----:B01----:R-:W0:Y:S02]  /*0ea0*/  LDC.64 R4, c[0x0][0x5a0] ;  /* 0x00016800ff047b82 */ /* 0x003e240000000a00 */
[----:B0-----:R-:W2:Y:S02]  /*0eb0*/  LDG.E.64 R4, desc[UR40][R4.64] ;  /* 0x0000002804047981 */ /* 0x001ea4000c1e1b00 */
[----:B--2---:R-:W-:-:S04]  /*0ec0*/  ISETP.NE.U32.AND P0, PT, R4, RZ, PT ;  /* 0x000000ff0400720c */ /* 0x004fc80003f05070 */
[----:B------:R-:W-:-:S13]  /*0ed0*/  ISETP.NE.AND.EX P0, PT, R5, RZ, PT, P0 ;  /* 0x000000ff0500720c */ /* 0x000fda0003f05300 */
[----:B------:R-:W-:Y:S05]  /*0ee0*/  @!P0 BRA `(.L_x_11) ;  /* 0x0000000000088947 */ /* 0x000fea0003800000 */
[----:B------:R0:W5:Y:S01]  /*0ef0*/  LD.E R138, desc[UR40][R4.64] ;  /* 0x00000028048a7980 */ /* 0x000162000c101900 */
[----:B------:R-:W-:Y:S05]  /*0f00*/  BRA `(.L_x_12) ;  /* 0x0000000000247947 */ /* 0x000fea0003800000 */
.L_x_11:
[----:B------:R-:W-:Y:S02]  /*0f10*/  ULDC.64 UR4, c[0x0][0x590] ;  /* 0x0001640000047ab9 */ /* 0x000fe40000000a00 */
[----:B------:R-:W-:-:S04]  /*0f20*/  ISETP.NE.U32.AND P0, PT, RZ, UR4, PT ;  /* 0x00000004ff007c0c */ /* 0x000fc8000bf05070 */
[----:B------:R-:W-:-:S13]  /*0f30*/  ISETP.NE.AND.EX P0, PT, RZ, UR5, PT, P0 ;  /* 0x00000005ff007c0c */ /* 0x000fda000bf05300 */
[----:B------:R-:W-:Y:S05]  /*0f40*/  @!P0 BRA `(.L_x_13) ;  /* 0x00000000000c8947 */ /* 0x000fea0003800000 */
[----:B01----:R-:W0:Y:S02]  /*0f50*/  LDC.64 R4, c[0x0][0x590] ;  /* 0x00016400ff047b82 */ /* 0x003e240000000a00 */
[----:B0-----:R1:W5:Y:S01]  /*0f60*/  LDG.E R138, desc[UR40][R4.64] ;  /* 0x00000028048a7981 */ /* 0x001362000c1e1900 */
[----:B------:R-:W-:Y:S05]  /*0f70*/  BRA `(.L_x_12) ;  /* 0x0000000000087947 */ /* 0x000fea0003800000 */
.L_x_13:
[----:B------:R-:W-:Y:S02]  /*0f80*/  ULDC UR4, c[0x0][0x584] ;  /* 0x0001610000047ab9 */ /* 0x000fe40000000800 */
[----:B------:R-:W-:-:S07]  /*0f90*/  IMAD.U32 R138, RZ, RZ, UR4 ;  /* 0x00000004ff8a7e24 */ /* 0x000fce000f8e00ff */
.L_x_12:
[----:B------:R-:W-:-:S13]  /*0fa0*/  LOP3.LUT P0, RZ, R0, 0xff, RZ, 0xc0, !PT ;  /* 0x000000ff00ff7812 */ /* 0x000fda000780c0ff */
[----:B------:R-:W-:Y:S05]  /*0fb0*/  @!P0 EXIT ;  /* 0x000000000000894d */ /* 0x000fea0003800000 */
[----:B------:R-:W-:Y:S01]  /*0fc0*/  ULDC UR4, c[0x0][0x28c] ;  /* 0x0000a30000047ab9 */ /* 0x000fe20000000800 */
[----:B------:R-:W-:Y:S01]  /*0fd0*/  LOP3.LUT R150, R19, 0x1, RZ, 0xfc, !PT ;  /* 0x0000000113967812 */ /* 0x000fe200078efcff */
[----:B------:R-:W-:Y:S01]  /*0fe0*/  UIADD3 UR4, UR4, 0x1f, URZ ;  /* 0x0000001f04047890 */ /* 0x000fe2000fffe03f */
[----:B------:R-:W-:Y:S01]  /*0ff0*/  UMOV UR36, URZ ;  /* 0x0000003f00247c82 */ /* 0x000fe20008000000 */
[----:B------:R-:W-:Y:S02]  /*1000*/  UMOV UR37, URZ ;  /* 0x0000003f00257c82 */ /* 0x000fe40008000000 */
[----:B------:R-:W-:-:S04]  /*1010*/  USHF.R.S32.HI UR5, URZ, 0x1f, UR4 ;  /* 0x0000001f3f057899 */ /* 0x000fc80008011404 */
[----:B------:R-:W-:-:S04]  /*1020*/  ULEA.HI UR5, UR5, UR4, URZ, 0x5 ;  /* 0x0000000405057291 */ /* 0x000fc8000f8f283f */
[----:B------:R-:W-:-:S12]  /*1030*/  USHF.R.S32.HI UR38, URZ, 0x5, UR5 ;  /* 0x000000053f267899 */ /* 0x000fd80008011405 */
.L_x_253:
[----:B------:R-:W-:Y:S01]  /*1040*/  LOP3.LUT R0, R18, 0x80, RZ, 0xc0, !PT ;  /* 0x0000008012007812 */ /* 0x000fe200078ec0ff */
[----:B--2---:R-:W2:Y:S01]  /*1050*/  S2UR UR6, SR_CgaCtaId ;  /* 0x00000000000679c3 */ /* 0x004ea20000008800 */
[----:B------:R-:W-:Y:S02]  /*1060*/  UMOV UR39, 0x400 ;  /* 0x0000040000277882 */ /* 0x000fe40000000000 */
[----:B------:R-:W-:-:S06]  /*1070*/  SHF.R.U32.HI R0, RZ, 0x7, R0 ;  /* 0x00000007ff007819 */ /* 0x000fcc0000011600 */
[----:B---3--:R-:W3:Y:S01]  /*1080*/  SHFL.IDX PT, R0, R0, RZ, 0x1f ;  /* 0x00001fff00007589 */ /* 0x008ee200000e0000 */
[----:B--2---:R-:W-:Y:S01]  /*1090*/  ULEA UR39, UR6, UR39, 0x18 ;  /* 0x0000002706277291 */ /* 0x004fe2000f8ec03f */
[----:B---3--:R-:W-:-:S13]  /*10a0*/  R2UR UR4, R0 ;  /* 0x00000000000472ca */ /* 0x008fda00000e0000 */
[----:B------:R-:W-:-:S04]  /*10b0*/  ULEA.HI UR5, UR4, UR4, URZ, 0x1 ;  /* 0x0000000404057291 */ /* 0x000fc8000f8f083f */
[----:B------:R-:W-:-:S04]  /*10c0*/  ULOP3.LUT UR5, UR5, 0xffffe, URZ, 0xc0, !UPT ;  /* 0x000ffffe05057892 */ /* 0x000fc8000f8ec03f */
[----:B------:R-:W-:-:S03]  /*10d0*/  UIADD3 UR5, UR4, -UR5, URZ ;  /* 0x8000000504057290 */ /* 0x000fc6000fffe03f */
[----:B------:R-:W-:Y:S01]  /*10e0*/  ULDC UR4, c[0x0][0x28c] ;  /* 0x0000a30000047ab9 */ /* 0x000fe20000000800 */
[----:B------:R-:W-:Y:S01]  /*10f0*/  ULEA UR5, UR5, UR39, 0xc ;  /* 0x0000002705057291 */ /* 0x000fe2000f8e603f */
[----:B------:R-:W-:-:S03]  /*1100*/  ISETP.LT.AND P0, PT, RZ, UR4, PT ;  /* 0x00000004ff007c0c */ /* 0x000fc6000bf01270 */
[----:B------:R-:W-:-:S04]  /*1110*/  UIADD3 UR5, UR5, 0x180, URZ ;  /* 0x0000018005057890 */ /* 0x000fc8000fffe03f */
[----:B------:R-:W-:-:S04]  /*1120*/  USHF.R.U32.HI UR5, URZ, 0x4, UR5 ;  /* 0x000000043f057899 */ /* 0x000fc80008011605 */
[----:B------:R-:W-:Y:S02]  /*1130*/  ULOP3.LUT UR42, UR5, 0x3fff, URZ, 0xc0, !UPT ;  /* 0x00003fff052a7892 */ /* 0x000fe4000f8ec03f */
[----:B-1--45:R-:W-:Y:S10]  /*1140*/  @P0 BRA `(.L_x_14) ;  /* 0x0000000000400947 */ /* 0x032ff40003800000 */
[----:B------:R-:W-:Y:S01]  /*1150*/  MOV R0, 0x0 ;  /* 0x0000000000007802 */ /* 0x000fe20000000f00 */
[----:B------:R-:W-:Y:S01]  /*1160*/  ULDC.64 UR4, c[0x4][0x68] ;  /* 0x01001a0000047ab9 */ /* 0x000fe20000000a00 */
[----:B------:R-:W-:Y:S01]  /*1170*/  ULDC.64 UR6, c[0x4][0x8] ;  /* 0x0100020000067ab9 */ /* 0x000fe20000000a00 */
[----:B01----:R-:W-:Y:S01]  /*1180*/  IMAD.U32 R4, RZ, RZ, UR4 ;  /* 0x00000004ff047e24 */ /* 0x003fe2000f8e00ff */
[----:B------:R0:W1:Y:S01]  /*1190*/  LDC.64 R14, c[0x4][R0] ;  /* 0x01000000000e7b82 */ /* 0x0000620000000a00 */
[----:B------:R-:W-:Y:S01]  /*11a0*/  IMAD.U32 R5, RZ, RZ, UR5 ;  /* 0x00000005ff057e24 */ /* 0x000fe2000f8e00ff */
[----:B------:R-:W-:Y:S01]  /*11b0*/  ULDC.64 UR4, c[0x4][0x70] ;  /* 0x01001c0000047ab9 */ /* 0x000fe20000000a00 */
[----:B------:R-:W-:Y:S02]  /*11c0*/  IMAD.U32 R10, RZ, RZ, UR6 ;  /* 0x00000006ff0a7e24 */ /* 0x000fe4000f8e00ff */
[----:B------:R-:W-:Y:S02]  /*11d0*/  IMAD.U32 R6, RZ, RZ, UR4 ;  /* 0x00000004ff067e24 */ /* 0x000fe4000f8e00ff */
[----:B------:R-:W-:-:S02]  /*11e0*/  IMAD.U32 R7, RZ, RZ, UR5 ;  /* 0x00000005ff077e24 */ /* 0x000fc4000f8e00ff */
[----:B------:R-:W-:Y:S02]  /*11f0*/  IMAD.U32 R11, RZ, RZ, UR7 ;  /* 0x00000007ff0b7e24 */ /* 0x000fe4000f8e00ff */
[----:B------:R-:W-:Y:S02]  /*1200*/  IMAD.MOV.U32 R8, RZ, RZ, 0x1e1 ;  /* 0x000001e1ff087424 */ /* 0x000fe400078e00ff */
[----:B------:R-:W-:Y:S02]  /*1210*/  IMAD.MOV.U32 R12, RZ, RZ, 0x1 ;  /* 0x00000001ff0c7424 */ /* 0x000fe400078e00ff */
[----:B0-----:R-:W-:-:S07]  /*1220*/  IMAD.MOV.U32 R13, RZ, RZ, RZ ;  /* 0x000000ffff0d7224 */ /* 0x001fce00078e00ff */
[----:B------:R-:W-:-:S07]  /*1230*/  LEPC R20, `(.L_x_14) ;  /* 0x000000001014794e */ /* 0x000fce0000000000 */
[----:B-1---5:R-:W-:Y:S05]  /*1240*/  CALL.ABS.NOINC R14 ;  /* 0x000000000e007343 */ /* 0x022fea0003c00000 */
.L_x_14:
[----:B------:R-:W-:-:S13]  /*1250*/  ISETP.NE.AND P0, PT, R150, 0x3, PT ;  /* 0x000000039600780c */ /* 0x000fda0003f05270 */
[----:B------:R-:W-:Y:S05]  /*1260*/  @!P0 BRA `(.L_x_15) ;  /* 0x0000000000048947 */ /* 0x000fea0003800000 */
[----:B------:R-:W-:Y:S01]  /*1270*/  BPT.TRAP 0x1 ;  /* 0x000000040000795c */ /* 0x000fe20000300000 */
.L_x_15:
[----:B------:R-:W-:Y:S02]  /*1280*/  IMAD.U32 R3, RZ, RZ, UR37 ;  /* 0x00000025ff037e24 */ /* 0x000fe4000f8e00ff */
[----:B------:R-:W-:-:S03]  /*1290*/  IMAD.U32 R0, RZ, RZ, UR36 ;  /* 0x00000024ff007e24 */ /* 0x000fc6000f8e00ff */
[----:B------:R-:W-:Y:S02]  /*12a0*/  LEA R3, R3, UR39, 0x3 ;  /* 0x0000002703037c11 */ /* 0x000fe4000f8e18ff */
[----:B------:R-:W-:-:S04]  /*12b0*/  SHF.L.U32 R0, R0, 0x1f, RZ ;  /* 0x0000001f00007819 */ /* 0x000fc800000006ff */
[----:B------:R2:W3:Y:S01]  /*12c0*/  SYNCS.PHASECHK.TRANS64.TRYWAIT P1, [R3+URZ], R0 ;  /* 0x00000000030075a7 */ /* 0x0004e2000802017f */
[----:B------:R-:W-:Y:S05]  /*12d0*/  @!P0 BRA `(.L_x_16) ;  /* 0x0000000000048947 */ /* 0x000fea0003800000 */
[----:B------:R-:W-:Y:S01]  /*12e0*/  BPT.TRAP 0x1 ;  /* 0x000000040000795c */ /* 0x000fe20000300000 */
.L_x_16:
[----:B---3--:R-:W-:Y:S05]  /*12f0*/  @P1 BRA `(.L_x_17) ;  /* 0x0000000000081947 */ /* 0x008fea0003800000 */
[----:B------:R-:W3:Y:S02]  /*1300*/  SYNCS.PHASECHK.TRANS64.TRYWAIT P1, [R3+URZ], R0 ;  /* 0x00000000030075a7 */ /* 0x000ee4000802017f */
[----:B---3--:R-:W-:Y:S05]  /*1310*/  @!P1 BRA `(.L_x_18) ;  /* 0x000000a8008c9947 */ /* 0x008fea0003800000 */
.L_x_17:
[----:B------:R-:W-:-:S04]  /*1320*/  UISETP.LT.AND UP0, UPT, UR38, 0x1, UPT ;  /* 0x000000012600788c */ /* 0x000fc8000bf01270 */
[----:B------:R-:W-:-:S06]  /*1330*/  USEL UR4, UR38, 0x1, UP0 ;  /* 0x0000000126047887 */ /* 0x000fcc0008000000 */
[----:B--23--:R-:W-:Y:S01]  /*1340*/  IMAD.U32 R0, RZ, RZ, UR4 ;  /* 0x00000004ff007e24 */ /* 0x00cfe2000f8e00ff */
[----:B------:R-:W-:Y:S05]  /*1350*/  WARPSYNC.ALL ;  /* 0x0000000000007948 */ /* 0x000fea0003800000 */
[----:B------:R-:W-:-:S04]  /*1360*/  IADD3 R0, -R0, UR38, RZ ;  /* 0x0000002600007c10 */ /* 0x000fc8000fffe1ff */
[----:B------:R-:W-:Y:S01]  /*1370*/  ISETP.GE.AND P1, PT, R0, 0x1, PT ;  /* 0x000000010000780c */ /* 0x000fe20003f26270 */
[----:B------:R-:W-:Y:S01]  /*1380*/  UIADD3 UR4, UR39, 0x21180, URZ ;  /* 0x0002118027047890 */ /* 0x000fe2000fffe03f */
[----:B------:R-:W-:Y:S01]  /*1390*/  WARPGROUP.ARRIVE ;  /* 0x00000000000079c5 */ /* 0x000fe20000000000 */
[----:B------:R-:W-:Y:S01]  /*13a0*/  UMOV UR21, 0x80000020 ;  /* 0x8000002000157882 */ /* 0x000fe20000000000 */
[----:B------:R-:W-:Y:S01]  /*13b0*/  UMOV UR23, 0x80000020 ;  /* 0x8000002000177882 */ /* 0x000fe20000000000 */
[----:B------:R-:W-:Y:S01]  /*13c0*/  USHF.R.U32.HI UR4, URZ, 0x4, UR4 ;  /* 0x000000043f047899 */ /* 0x000fe20008011604 */
[----:B------:R-:W-:Y:S01]  /*13d0*/  UMOV UR13, UR21 ;  /* 0x00000015000d7c82 */ /* 0x000fe20008000000 */
[----:B------:R-:W-:Y:S02]  /*13e0*/  UMOV UR15, 0x80000020 ;  /* 0x80000020000f7882 */ /* 0x000fe40000000000 */
[----:B------:R-:W-:Y:S02]  /*13f0*/  ULOP3.LUT UR5, UR4, 0x3fff, URZ, 0xc0, !UPT ;  /* 0x00003fff04057892 */ /* 0x000fe4000f8ec03f */
[----:B------:R-:W-:-:S02]  /*1400*/  ULOP3.LUT UR4, UR42, 0x10000, URZ, 0xfc, !UPT ;  /* 0x000100002a047892 */ /* 0x000fc4000f8efc3f */
[----:B------:R-:W-:Y:S02]  /*1410*/  ULOP3.LUT UR5, UR5, 0x10000, URZ, 0xfc, !UPT ;  /* 0x0001000005057892 */ /* 0x000fe4000f8efc3f */
[----:B------:R-:W-:Y:S02]  /*1420*/  UIMAD UR20, UR37, 0x300, UR4 ;  /* 0x00000300251478a4 */ /* 0x000fe4000f8e0204 */
[----:B------:R-:W-:Y:S01]  /*1430*/  UIMAD UR6, UR37, 0x1c0, UR5 ;  /* 0x000001c0250678a4 */ /* 0x000fe2000f8e0205 */
[----:B------:R-:W-:Y:S01]  /*1440*/  UMOV UR25, UR21 ;  /* 0x0000001500197c82 */ /* 0x000fe20008000000 */
[----:B------:R-:W-:Y:S02]  /*1450*/  UMOV UR27, 0x80000020 ;  /* 0x80000020001b7882 */ /* 0x000fe40000000000 */
[----:B------:R-:W-:Y:S01]  /*1460*/  UIADD3 UR14, UR6, 0x40, URZ ;  /* 0x00000040060e7890 */ /* 0x000fe2000fffe03f */
[----:B------:R-:W-:Y:S02]  /*1470*/  UMOV UR12, UR20 ;  /* 0x00000014000c7c82 */ /* 0x000fe40008000000 */
[----:B------:R-:W-:Y:S01]  /*1480*/  UMOV UR22, UR6 ;  /* 0x0000000600167c82 */ /* 0x000fe20008000000 */
[----:B------:R-:W-:Y:S01]  /*1490*/  UIADD3 UR26, UR6, 0x80, URZ ;  /* 0x00000080061a7890 */ /* 0x000fe2000fffe03f */
[----:B------:R-:W-:Y:S01]  /*14a0*/  HGMMA.64x16x16.F32.BF16 R128, gdesc[UR20], RZ, !UPT, gsb0 ;  /* 0x00200000148079f0 */ /* 0x000fe2000c0018ff */
[----:B------:R-:W-:Y:S01]  /*14b0*/  UMOV UR24, UR20 ;  /* 0x0000001400187c82 */ /* 0x000fe20008000000 */
[----:B------:R-:W-:Y:S01]  /*14c0*/  UIADD3 UR10, UR6, 0xc0, URZ ;  /* 0x000000c0060a7890 */ /* 0x000fe2000fffe03f */
[----:B------:R-:W-:Y:S01]  /*14d0*/  UMOV UR8, UR20 ;  /* 0x0000001400087c82 */ /* 0x000fe20008000000 */
[----:B------:R-:W-:Y:S01]  /*14e0*/  UMOV UR9, UR21 ;  /* 0x0000001500097c82 */ /* 0x000fe20008000000 */
[----:B------:R-:W-:Y:S01]  /*14f0*/  UMOV UR11, 0x80000020 ;  /* 0x80000020000b7882 */ /* 0x000fe20000000000 */
        /* <DEDUP_REMOVED lines=13> */
[----:B------:R-:W-:-:S02]  /*15d0*/  WARPGROUP.DEPBAR.LE gsb0, 0x0 ;  /* 0x00008000000079c5 */ /* 0x000fc40000010000 */
[----:B------:R-:W-:-:S06]  /*15e0*/  WARPGROUP.ARRIVE ;  /* 0x00000000000079c5 */ /* 0x000fcc0000000000 */
[----:B------:R-:W-:Y:S01]  /*15f0*/  HGMMA.64x16x16.F32.BF16 R112, gdesc[UR12], RZ, !UPT, gsb0 ;  /* 0x002000000c7079f0 */ /* 0x000fe2000c0018ff */
[----:B------:R-:W-:Y:S01]  /*1600*/  UIADD3 UR12, UR20, 0x2, URZ ;  /* 0x00000002140c7890 */ /* 0x000fe2000fffe03f */
[----:B------:R-:W-:Y:S02]  /*1610*/  UMOV UR13, 0x80000020 ;  /* 0x80000020000d7882 */ /* 0x000fe40000000000 */
[----:B------:R-:W-:Y:S01]  /*1620*/  UMOV UR21, UR13 ;  /* 0x0000000d00157c82 */ /* 0x000fe20008000000 */
[----:B------:R-:W-:Y:S02]  /*1630*/  WARPGROUP.DEPBAR.LE gsb0, 0x0 ;  /* 0x00008000000079c5 */ /* 0x000fe40000010000 */
[----:B------:R-:W-:-:S06]  /*1640*/  WARPGROUP.ARRIVE ;  /* 0x00000000000079c5 */ /* 0x000fcc0000000000 */
[----:B------:R-:W-:Y:S03]  /*1650*/  HGMMA.64x16x16.F32.BF16 R96, gdesc[UR24], RZ, !UPT, gsb0 ;  /* 0x00200000186079f0 */ /* 0x000fe6000c0018ff */
        /* <DEDUP_REMOVED lines=11> */
[----:B------:R-:W-:Y:S01]  /*1710*/  HGMMA.64x16x16.F32.BF16 R32, gdesc[UR32], RZ, !UPT, gsb0 ;  /* 0x00200000202079f0 */ /* 0x000fe2000c0018ff */
[----:B------:R-:W-:Y:S01]  /*1720*/  UMOV UR32, UR7 ;  /* 0x0000000700207c82 */ /* 0x000fe20008000000 */
[----:B------:R-:W-:Y:S01]  /*1730*/  UMOV UR33, 0x80000020 ;  /* 0x8000002000217882 */ /* 0x000fe20000000000 */
[----:B------:R-:W-:Y:S01]  /*1740*/  UMOV UR28, UR32 ;  /* 0x00000020001c7c82 */ /* 0x000fe20008000000 */
[----:B------:R-:W-:Y:S01]  /*1750*/  UMOV UR29, UR33 ;  /* 0x00000021001d7c82 */ /* 0x000fe20008000000 */
[----:B------:R-:W-:Y:S01]  /*1760*/  UMOV UR16, UR32 ;  /* 0x0000002000107c82 */ /* 0x000fe20008000000 */
[----:B------:R-:W-:Y:S01]  /*1770*/  UMOV UR17, UR33 ;  /* 0x0000002100117c82 */ /* 0x000fe20008000000 */
[----:B------:R-:W-:Y:S01]  /*1780*/  UMOV UR8, UR32 ;  /* 0x0000002000087c82 */ /* 0x000fe20008000000 */
[----:B------:R-:W-:Y:S01]  /*1790*/  UMOV UR9, UR33 ;  /* 0x0000002100097c82 */ /* 0x000fe20008000000 */
[----:B------:R-:W-:Y:S01]  /*17a0*/  UMOV UR24, UR32 ;  /* 0x0000002000187c82 */ /* 0x000fe20008000000 */
[----:B------:R-:W-:Y:S01]  /*17b0*/  UMOV UR25, UR33 ;  /* 0x0000002100197c82 */ /* 0x000fe20008000000 */
[----:B------:R-:W-:-:S02]  /*17c0*/  WARPGROUP.DEPBAR.LE gsb0, 0x0 ;  /* 0x00008000000079c5 */ /* 0x000fc40000010000 */
[----:B------:R-:W-:-:S06]  /*17d0*/  WARPGROUP.ARRIVE ;  /* 0x00000000000079c5 */ /* 0x000fcc0000000000 */
[----:B------:R-:W-:Y:S01]  /*17e0*/  HGMMA.64x16x16.F32.BF16 R24, gdesc[UR32], RZ, !UPT, gsb0 ;  /* 0x00200000201879f0 */ /* 0x000fe2000c0018ff */
[----:B------:R-:W-:Y:S01]  /*17f0*/  UMOV UR34, UR14 ;  /* 0x0000000e00227c82 */ /* 0x000fe20008000000 */
[----:B------:R-:W-:Y:S01]  /*1800*/  UMOV UR35, UR15 ;  /* 0x0000000f00237c82 */ /* 0x000fe20008000000 */
[----:B------:R-:W-:Y:S01]  /*1810*/  UIADD3 UR14, UR6, 0x2, URZ ;  /* 0x00000002060e7890 */ /* 0x000fe2000fffe03f */
[----:B------:R-:W-:Y:S01]  /*1820*/  UMOV UR15, 0x80000020 ;  /* 0x80000020000f7882 */ /* 0x000fe20000000000 */
[----:B------:R-:W-:Y:S02]  /*1830*/  WARPGROUP.DEPBAR.LE gsb0, 0x0 ;  /* 0x00008000000079c5 */ /* 0x000fe40000010000 */
[----:B------:R-:W-:-:S06]  /*1840*/  WARPGROUP.ARRIVE ;  /* 0x00000000000079c5 */ /* 0x000fcc0000000000 */
[----:B------:R-:W-:Y:S01]  /*1850*/  HGMMA.64x16x16.F32.BF16 R40, gdesc[UR28], RZ, !UPT, gsb0 ;  /* 0x002000001c2879f0 */ /* 0x000fe2000c0018ff */
[----:B------:R-:W-:Y:S01]  /*1860*/  UIADD3 UR30, UR6, 0xc2, URZ ;  /* 0x000000c2061e7890 */ /* 0x000fe2000fffe03f */
[----:B------:R-:W-:Y:S01]  /*1870*/  UMOV UR28, UR12 ;  /* 0x0000000c001c7c82 */ /* 0x000fe20008000000 */
[----:B------:R-:W-:Y:S01]  /*1880*/  UMOV UR29, UR13 ;  /* 0x0000000d001d7c82 */ /* 0x000fe20008000000 */
[----:B------:R-:W-:Y:S01]  /*1890*/  UMOV UR31, 0x80000020 ;  /* 0x80000020001f7882 */ /* 0x000fe20000000000 */
[----:B------:R-:W-:Y:S02]  /*18a0*/  WARPGROUP.DEPBAR.LE gsb0, 0x0 ;  /* 0x00008000000079c5 */ /* 0x000fe40000010000 */
[----:B------:R-:W-:-:S06]  /*18b0*/  WARPGROUP.ARRIVE ;  /* 0x00000000000079c5 */ /* 0x000fcc0000000000 */
[----:B------:R-:W-:Y:S01]  /*18c0*/  HGMMA.64x16x16.F32.BF16 R56, gdesc[UR16], RZ, !UPT, gsb0 ;  /* 0x00200000103879f0 */ /* 0x000fe2000c0018ff */
[----:B------:R-:W-:Y:S01]  /*18d0*/  UMOV UR16, UR32 ;  /* 0x0000002000107c82 */ /* 0x000fe20008000000 */
[----:B------:R-:W-:Y:S01]  /*18e0*/  UMOV UR17, UR33 ;  /* 0x0000002100117c82 */ /* 0x000fe20008000000 */
        /* <DEDUP_REMOVED lines=32> */
[----:B------:R-:W-:-:S03]  /*1af0*/  UIADD3 UR6, UR20, 0x202, URZ ;  /* 0x0000020214067890 */ /* 0x000fc6000fffe03f */
[----:B------:R-:W-:Y:S01]  /*1b00*/  UMOV UR20, UR12 ;  /* 0x0000000c00147c82 */ /* 0x000fe20008000000 */
[----:B------:R-:W-:Y:S02]  /*1b10*/  WARPGROUP.DEPBAR.LE gsb0, 0x0 ;  /* 0x00008000000079c5 */ /* 0x000fe40000010000 */
[----:B------:R-:W-:-:S06]  /*1b20*/  WARPGROUP.ARRIVE ;  /* 0x00000000000079c5 */ /* 0x000fcc0000000000 */
[----:B------:R-:W-:Y:S03]  /*1b30*/  HGMMA.64x16x16.F32.BF16 R128, gdesc[UR12], R128, gsb0 ;  /* 0x002000000c8079f0 */ /* 0x000fe60008001880 */
        /* <DEDUP_REMOVED lines=17> */
[----:B------:R-:W-:Y:S01]  /*1c50*/  HGMMA.64x16x16.F32.BF16 R32, gdesc[UR20], R32, gsb0 ;  /* 0x00200000142079f0 */ /* 0x000fe20008001820 */
        /* <DEDUP_REMOVED lines=36> */
[----:B------:R-:W-:Y:S05]  /*1ea0*/  @!P1 BRA `(.L_x_19) ;  /* 0x0000000c004c9947 */ /* 0x000fea0003800000 */
[----:B------:R-:W-:Y:S01]  /*1eb0*/  UIADD3 UR7, UR37, 0x1, URZ ;  /* 0x0000000125077890 */ /* 0x000fe2000fffe03f */
[----:B------:R-:W-:-:S03]  /*1ec0*/  IMAD.MOV.U32 R3, RZ, RZ, R0 ;  /* 0x000000ffff037224 */ /* 0x000fc600078e0000 */
[----:B------:R-:W-:-:S04]  /*1ed0*/  UISETP.NE.AND UP0, UPT, UR7, 0xb, UPT ;  /* 0x0000000b0700788c */ /* 0x000fc8000bf05270 */
[----:B------:R-:W-:Y:S02]  /*1ee0*/  USEL UR6, URZ, 0x1, UP0 ;  /* 0x000000013f067887 */ /* 0x000fe40008000000 */
[----:B------:R-:W-:Y:S02]  /*1ef0*/  USEL UR7, UR7, URZ, UP0 ;  /* 0x0000003f07077287 */ /* 0x000fe40008000000 */
[----:B------:R-:W-:-:S06]  /*1f00*/  ULOP3.LUT UR6, UR36, UR6, URZ, 0x3c, !UPT ;  /* 0x0000000624067292 */ /* 0x000fcc000f8e3c3f */
[----:B------:R-:W-:Y:S01]  /*1f10*/  IMAD.U32 R6, RZ, RZ, UR6 ;  /* 0x00000006ff067e24 */ /* 0x000fe2000f8e00ff */
[----:B------:R-:W-:-:S06]  /*1f20*/  UMOV UR6, UR37 ;  /* 0x0000002500067c82 */ /* 0x000fcc0008000000 */
.L_x_26:
[----:B------:R-:W-:Y:S05]  /*1f30*/  @!P0 BRA `(.L_x_20) ;  /* 0x0000000000048947 */ /* 0x000fea0003800000 */
[----:B------:R-:W-:Y:S01]  /*1f40*/  BPT.TRAP 0x1 ;  /* 0x000000040000795c */ /* 0x000fe20000300000 */
.L_x_20:
[----:B------:R-:W-:Y:S01]  /*1f50*/  ULEA UR8, UR7, UR39, 0x3 ;  /* 0x0000002707087291 */ /* 0x000fe2000f8e183f */
[----:B01----:R-:W-:-:S08]  /*1f60*/  SHF.L.U32 R4, R6, 0x1f, RZ ;  /* 0x0000001f06047819 */ /* 0x003fd000000006ff */
[----:B------:R0:W1:Y:S01]  /*1f70*/  SYNCS.PHASECHK.TRANS64.TRYWAIT P1, [UR8], R4 ;  /* 0x00000004ff0075a7 */ /* 0x0000620008020148 */
[----:B------:R-:W-:Y:S05]  /*1f80*/  @!P0 BRA `(.L_x_21) ;  /* 0x0000000000048947 */ /* 0x000fea0003800000 */
[----:B------:R-:W-:Y:S01]  /*1f90*/  BPT.TRAP 0x1 ;  /* 0x000000040000795c */ /* 0x000fe20000300000 */
.L_x_21:
[----:B-1----:R-:W-:Y:S05]  /*1fa0*/  @P1 BRA `(.L_x_22) ;  /* 0x0000000000081947 */ /* 0x002fea0003800000 */
[----:B------:R-:W1:Y:S02]  /*1fb0*/  SYNCS.PHASECHK.TRANS64.TRYWAIT P1, [UR8], R4 ;  /* 0x00000004ff0075a7 */ /* 0x000e640008020148 */
[----:B-1----:R-:W-:Y:S05]  /*1fc0*/  @!P1 BRA `(.L_x_23) ;  /* 0x0000009c00749947 */ /* 0x002fea0003800000 */
.L_x_22:
[----:B------:R-:W-:Y:S01]  /*1fd0*/  UIMAD UR42, UR7, 0x300, UR4 ;  /* 0x00000300072a78a4 */ /* 0x000fe2000f8e0204 */
[----:B------:R-:W-:Y:S01]  /*1fe0*/  WARPGROUP.ARRIVE ;  /* 0x00000000000079c5 */ /* 0x000fe20000000000 */
[----:B------:R-:W-:Y:S01]  /*1ff0*/  UIMAD UR43, UR7, 0x1c0, UR5 ;  /* 0x000001c0072b78a4 */ /* 0x000fe2000f8e0205 */
[----:B------:R-:W-:Y:S01]  /*2000*/  UMOV UR9, 0x80000020 ;  /* 0x8000002000097882 */ /* 0x000fe20000000000 */
[----:B------:R-:W-:Y:S02]  /*2010*/  UMOV UR11, 0x80000020 ;  /* 0x80000020000b7882 */ /* 0x000fe40000000000 */
[----:B------:R-:W-:Y:S01]  /*2020*/  UIADD3 UR14, UR43, 0x40, URZ ;  /* 0x000000402b0e7890 */ /* 0x000fe2000fffe03f */
[----:B------:R-:W-:Y:S02]  /*2030*/  UMOV UR8, UR42 ;  /* 0x0000002a00087c82 */ /* 0x000fe40008000000 */
[----:B------:R-:W-:Y:S01]  /*2040*/  UMOV UR10, UR43 ;  /* 0x0000002b000a7c82 */ /* 0x000fe20008000000 */
[----:B------:R-:W-:Y:S01]  /*2050*/  UMOV UR12, UR8 ;  /* 0x00000008000c7c82 */ /* 0x000fe20008000000 */
[----:B------:R-:W-:Y:S01]  /*2060*/  HGMMA.64x16x16.F32.BF16 R128, gdesc[UR8], R128, gsb0 ;  /* 0x00200000088079f0 */ /* 0x000fe20008001880 */
        /* <DEDUP_REMOVED lines=23> */
[----:B------:R-:W-:Y:S01]  /*21e0*/  UMOV UR9, 0x80000020 ;  /* 0x8000002000097882 */ /* 0x000fe20000000000 */
[----:B------:R-:W-:-:S02]  /*21f0*/  WARPGROUP.DEPBAR.LE gsb0, 0x0 ;  /* 0x00008000000079c5 */ /* 0x000fc40000010000 */
[----:B------:R-:W-:-:S06]  /*2200*/  WARPGROUP.ARRIVE ;  /* 0x00000000000079c5 */ /* 0x000fcc0000000000 */
[----:B------:R-:W-:Y:S01]  /*2210*/  HGMMA.64x16x16.F32.BF16 R112, gdesc[UR12], R112, gsb0 ;  /* 0x002000000c7079f0 */ /* 0x000fe20008001870 */
[----:B------:R-:W-:Y:S02]  /*2220*/  UIADD3 UR12, UR42, 0x200, URZ ;  /* 0x000002002a0c7890 */ /* 0x000fe4000fffe03f */
[----:B------:R-:W-:Y:S01]  /*2230*/  UIADD3 UR42, UR42, 0x202, URZ ;  /* 0x000002022a2a7890 */ /* 0x000fe2000fffe03f */
        /* <DEDUP_REMOVED lines=29> */
[----:B------:R-:W-:Y:S01]  /*2410*/  HGMMA.64x16x16.F32.BF16 R24, gdesc[UR32], R24, gsb0 ;  /* 0x00200000201879f0 */ /* 0x000fe20008001818 */
[----:B------:R-:W-:Y:S01]  /*2420*/  UMOV UR34, UR10 ;  /* 0x0000000a00227c82 */ /* 0x000fe20008000000 */
[----:B------:R-:W-:Y:S01]  /*2430*/  UMOV UR35, UR11 ;  /* 0x0000000b00237c82 */ /* 0x000fe20008000000 */
[----:B------:R-:W-:Y:S01]  /*2440*/  UMOV UR11, 0x80000020 ;  /* 0x80000020000b7882 */ /* 0x000fe20000000000 */
[----:B------:R-:W-:Y:S02]  /*2450*/  WARPGROUP.DEPBAR.LE gsb0, 0x0 ;  /* 0x00008000000079c5 */ /* 0x000fe40000010000 */
[----:B------:R-:W-:-:S06]  /*2460*/  WARPGROUP.ARRIVE ;  /* 0x00000000000079c5 */ /* 0x000fcc0000000000 */
[----:B------:R-:W-:Y:S01]  /*2470*/  HGMMA.64x16x16.F32.BF16 R40, gdesc[UR28], R40, gsb0 ;  /* 0x002000001c2879f0 */ /* 0x000fe20008001828 */
[----:B------:R-:W-:Y:S01]  /*2480*/  UIADD3 UR30, UR43, 0x142, URZ ;  /* 0x000001422b1e7890 */ /* 0x000fe2000fffe03f */
        /* <DEDUP_REMOVED lines=20> */
[----:B------:R-:W-:Y:S02]  /*25d0*/  UIADD3 UR16, UR43, 0x2, URZ ;  /* 0x000000022b107890 */ /* 0x000fe4000fffe03f */
[----:B------:R-:W-:Y:S01]  /*25e0*/  UIADD3 UR18, UR43, 0x82, URZ ;  /* 0x000000822b127890 */ /* 0x000fe2000fffe03f */
[----:B------:R-:W-:Y:S01]  /*25f0*/  UMOV UR17, UR9 ;  /* 0x0000000900117c82 */ /* 0x000fe20008000000 */
[----:B------:R-:W-:-:S03]  /*2600*/  UMOV UR19, 0x80000020 ;  /* 0x8000002000137882 */ /* 0x000fc60000000000 */
[----:B------:R-:W-:Y:S01]  /*2610*/  UMOV UR10, UR16 ;  /* 0x00000010000a7c82 */ /* 0x000fe20008000000 */
[----:B------:R-:W-:Y:S01]  /*2620*/  UMOV UR16, UR8 ;  /* 0x0000000800107c82 */ /* 0x000fe20008000000 */
        /* <DEDUP_REMOVED lines=72> */
[----:B------:R-:W-:Y:S01]  /*2ab0*/  BPT.TRAP 0x1 ;  /* 0x000000040000795c */ /* 0x000fe20000300000 */
.L_x_24:
[----:B------:R-:W-:Y:S01]  /*2ac0*/  ULEA UR8, UR6, UR39, 0x3 ;  /* 0x0000002706087291 */ /* 0x000fe2000f8e183f */
[----:B------:R-:W-:-:S03]  /*2ad0*/  ISETP.GT.U32.AND P1, PT, R19, 0x1, PT ;  /* 0x000000011300780c */ /* 0x000fc60003f24070 */
[----:B------:R-:W-:-:S04]  /*2ae0*/  UIADD3 UR8, UR8, 0x58, URZ ;  /* 0x0000005808087890 */ /* 0x000fc8000fffe03f */
[----:B------:R-:W-:-:S09]  /*2af0*/  UPRMT UR8, URZ, 0x654, UR8 ;  /* 0x000006543f087896 */ /* 0x000fd20008000008 */
[----:B------:R-:W-:Y:S01]  /*2b00*/  SYNCS.ARRIVE.TRANS64.RED.A1T0 RZ, [UR8], RZ ;  /* 0x000000ffffff79a7 */ /* 0x000fe20008100408 */
[----:B------:R-:W-:Y:S05]  /*2b10*/  @P1 BRA `(.L_x_25) ;  /* 0x0000000000041947 */ /* 0x000fea0003800000 */
[----:B------:R-:W-:Y:S01]  /*2b20*/  BPT.TRAP 0x1 ;  /* 0x000000040000795c */ /* 0x000fe20000300000 */
.L_x_25:
[----:B------:R-:W-:Y:S01]  /*2b30*/  UIADD3 UR7, UR7, 0x1, URZ ;  /* 0x0000000107077890 */ /* 0x000fe2000fffe03f */
[C---:B------:R-:W-:Y:S01]  /*2b40*/  ISETP.GT.AND P1, PT, R3.reuse, 0x1, PT ;  /* 0x000000010300780c */ /* 0x040fe20003f24270 */
[----:B------:R-:W-:Y:S01]  /*2b50*/  UIADD3 UR6, UR6, 0x1, URZ ;  /* 0x0000000106067890 */ /* 0x000fe2000fffe03f */
[----:B------:R-:W-:Y:S01]  /*2b60*/  VIADD R3, R3, 0xffffffff ;  /* 0xffffffff03037836 */ /* 0x000fe20000000000 */
[----:B------:R-:W-:Y:S02]  /*2b70*/  UISETP.NE.AND UP0, UPT, UR7, 0xb, UPT ;  /* 0x0000000b0700788c */ /* 0x000fe4000bf05270 */
[----:B------:R-:W-:Y:S02]  /*2b80*/  UISETP.NE.AND UP1, UPT, UR6, 0xb, UPT ;  /* 0x0000000b0600788c */ /* 0x000fe4000bf25270 */
[----:B------:R-:W-:Y:S02]  /*2b90*/  USEL UR8, URZ, 0x1, UP0 ;  /* 0x000000013f087887 */ /* 0x000fe40008000000 */
[----:B------:R-:W-:-:S02]  /*2ba0*/  USEL UR7, UR7, URZ, UP0 ;  /* 0x0000003f07077287 */ /* 0x000fc40008000000 */
[----:B------:R-:W-:Y:S02]  /*2bb0*/  USEL UR6, UR6, URZ, UP1 ;  /* 0x0000003f06067287 */ /* 0x000fe40008800000 */
[----:B------:R-:W-:Y:S01]  /*2bc0*/  LOP3.LUT R6, R6, UR8, RZ, 0x3c, !PT ;  /* 0x0000000806067c12 */ /* 0x000fe2000f8e3cff */
[----:B------:R-:W-:Y:S09]  /*2bd0*/  @P1 BRA `(.L_x_26) ;  /* 0xfffffff000d41947 */ /* 0x000ff2000383ffff */
.L_x_19:
[----:B------:R-:W2:Y:S02]  /*2be0*/  LDC R3, c[0x0][0x28c] ;  /* 0x0000a300ff037b82 */ /* 0x000ea40000000800 */
[----:B--2---:R-:W-:-:S13]  /*2bf0*/  ISETP.GE.AND P1, PT, R3, 0x1, PT ;  /* 0x000000010300780c */ /* 0x004fda0003f26270 */
[----:B------:R-:W-:Y:S05]  /*2c00*/  @!P1 BRA `(.L_x_27) ;  /* 0x0000000000349947 */ /* 0x000fea0003800000 */
[----:B------:R-:W-:Y:S05]  /*2c10*/  @!P0 BRA `(.L_x_28) ;  /* 0x0000000000048947 */ /* 0x000fea0003800000 */
[----:B------:R-:W-:Y:S01]  /*2c20*/  BPT.TRAP 0x1 ;  /* 0x000000040000795c */ /* 0x000fe20000300000 */
.L_x_28:
[----:B------:R-:W-:Y:S01]  /*2c30*/  VIADD R0, R0, UR37 ;  /* 0x0000002500007c36 */ /* 0x000fe20008000000 */
[----:B------:R-:W-:-:S03]  /*2c40*/  ISETP.GT.U32.AND P0, PT, R19, 0x1, PT ;  /* 0x000000011300780c */ /* 0x000fc60003f04070 */
[----:B01----:R-:W-:-:S05]  /*2c50*/  IMAD.WIDE.U32 R4, R0, -0x45d1745d, RZ ;  /* 0xba2e8ba300047825 */ /* 0x003fca00078e00ff */
[----:B------:R-:W-:-:S05]  /*2c60*/  SHF.R.U32.HI R5, RZ, 0x3, R5 ;  /* 0x00000003ff057819 */ /* 0x000fca0000011605 */
[----:B------:R-:W-:-:S05]  /*2c70*/  IMAD R0, R5, -0xb, R0 ;  /* 0xfffffff505007824 */ /* 0x000fca00078e0200 */
[----:B------:R-:W-:-:S05]  /*2c80*/  LEA R0, R0, UR39, 0x3 ;  /* 0x0000002700007c11 */ /* 0x000fca000f8e18ff */
[----:B------:R-:W-:-:S05]  /*2c90*/  VIADD R0, R0, 0x58 ;  /* 0x0000005800007836 */ /* 0x000fca0000000000 */
[----:B------:R-:W-:-:S04]  /*2ca0*/  PRMT R0, RZ, 0x654, R0 ;  /* 0x00000654ff007816 */ /* 0x000fc80000000000 */
[----:B------:R2:W-:Y:S01]  /*2cb0*/  SYNCS.ARRIVE.TRANS64.RED.A1T0 RZ, [R0+URZ], RZ ;  /* 0x000000ff00ff79a7 */ /* 0x0005e2000810043f */
[----:B------:R-:W-:Y:S05]  /*2cc0*/  @P0 BRA `(.L_x_27) ;  /* 0x0000000000040947 */ /* 0x000fea0003800000 */
[----:B------:R-:W-:Y:S01]  /*2cd0*/  BPT.TRAP 0x1 ;  /* 0x000000040000795c */ /* 0x000fe20000300000 */
.L_x_27:
[----:B01----:R-:W0:Y:S01]  /*2ce0*/  LDC R5, c[0x0][0x288] ;  /* 0x0000a200ff057b82 */ /* 0x003e220000000800 */
[----:B--2---:R-:W-:Y:S01]  /*2cf0*/  LOP3.LUT R0, R22, 0x1, RZ, 0xc0, !PT ;  /* 0x0000000116007812 */ /* 0x004fe200078ec0ff */
[----:B------:R-:W-:Y:S01]  /*2d00*/  IMAD R139, R139, 0x70, RZ ;  /* 0x000000708b8b7824 */ /* 0x000fe200078e02ff */
[----:B------:R-:W-:Y:S01]  /*2d10*/  SHF.R.U32.HI R3, RZ, 0x2, R18 ;  /* 0x00000002ff037819 */ /* 0x000fe20000011612 */
[----:B------:R-:W-:Y:S01]  /*2d20*/  UIADD3 UR37, UR38, UR37, URZ ;  /* 0x0000002526257290 */ /* 0x000fe2000fffe03f */
[----:B------:R-:W-:Y:S01]  /*2d30*/  LOP3.LUT R4, R18, 0x60, RZ, 0xc0, !PT ;  /* 0x0000006012047812 */ /* 0x000fe200078ec0ff */
[----:B------:R-:W-:Y:S01]  /*2d40*/  IMAD.SHL.U32 R20, R0, 0x40, RZ ;  /* 0x0000004000147824 */ /* 0x000fe200078e00ff */
[----:B------:R-:W-:Y:S01]  /*2d50*/  LOP3.LUT R3, R3, 0x7, RZ, 0xc0, !PT ;  /* 0x0000000703037812 */ /* 0x000fe200078ec0ff */
[----:B------:R-:W-:Y:S01]  /*2d60*/  IMAD R6, R136, 0xc0, RZ ;  /* 0x000000c088067824 */ /* 0x000fe200078e02ff */
[----:B------:R-:W-:Y:S01]  /*2d70*/  SHF.R.U32.HI R4, RZ, 0x1, R4 ;  /* 0x00000001ff047819 */ /* 0x000fe20000011604 */
[----:B------:R-:W-:Y:S01]  /*2d80*/  UISETP.GT.U32.AND UP0, UPT, UR37, 0xa, UPT ;  /* 0x0000000a2500788c */ /* 0x000fe2000bf04070 */
[--C-:B------:R-:W-:Y:S01]  /*2d90*/  LOP3.LUT R20, R20, 0x40, R3.reuse, 0xe2, !PT ;  /* 0x0000004014147812 */ /* 0x100fe200078ee203 */
[----:B------:R-:W-:Y:S01]  /*2da0*/  IMAD.SHL.U32 R10, R18, 0x2, RZ ;  /* 0x00000002120a7824 */ /* 0x000fe200078e00ff */
[-C--:B------:R-:W-:Y:S01]  /*2db0*/  IADD3 R3, RZ, -R4.reuse, -R3 ;  /* 0x80000004ff037210 */ /* 0x080fe20007ffe803 */
[----:B------:R-:W-:Y:S01]  /*2dc0*/  ULDC UR7, c[0x0][0x284] ;  /* 0x0000a10000077ab9 */ /* 0x000fe20000000800 */
[----:B------:R-:W-:Y:S01]  /*2dd0*/  UISETP.LT.U32.AND UP0, UPT, UR38, 0xb, UP0 ;  /* 0x0000000b2600788c */ /* 0x000fe20008701070 */
[----:B------:R-:W-:Y:S01]  /*2de0*/  SHF.R.S32.HI R9, RZ, 0x1f, R23 ;  /* 0x0000001fff097819 */ /* 0x000fe20000011417 */
[----:B------:R-:W-:Y:S01]  /*2df0*/  UISETP.GE.U32.AND UP1, UPT, UR38, 0xb, UPT ;  /* 0x0000000b2600788c */ /* 0x000fe2000bf26070 */
[----:B------:R-:W-:Y:S01]  /*2e00*/  IMAD R3, R0, -0x40, R3 ;  /* 0xffffffc000037824 */ /* 0x000fe200078e0203 */
[----:B------:R-:W-:Y:S01]  /*2e10*/  LOP3.LUT R0, R18, 0x3, RZ, 0xc0, !PT ;  /* 0x0000000312007812 */ /* 0x000fe200078ec0ff */
[----:B------:R-:W-:Y:S01]  /*2e20*/  UIMAD.WIDE.U32 UR4, UR37, -0x45d1745d, URZ ;  /* 0xba2e8ba3250478a5 */ /* 0x000fe2000f8e003f */
[C---:B------:R-:W-:Y:S01]  /*2e30*/  LOP3.LUT R10, R139.reuse, 0x6, R10, 0xf8, !PT ;  /* 0x000000068b0a7812 */ /* 0x040fe200078ef80a */
[----:B------:R-:W-:Y:S01]  /*2e40*/  USEL UR6, URZ, 0x1, !UP0 ;  /* 0x000000013f067887 */ /* 0x000fe2000c000000 */
[----:B------:R-:W-:Y:S01]  /*2e50*/  LOP3.LUT R20, R20, R4, RZ, 0xfc, !PT ;  /* 0x0000000414147212 */ /* 0x000fe200078efcff */
[----:B------:R-:W-:Y:S01]  /*2e60*/  ULDC.64 UR8, c[0x0][0x5d0] ;  /* 0x0001740000087ab9 */ /* 0x000fe20000000a00 */
[----:B0-----:R-:W-:Y:S01]  /*2e70*/  ISETP.GE.AND P0, PT, R139, R5, PT ;  /* 0x000000058b00720c */ /* 0x001fe20003f06270 */
[----:B------:R-:W-:Y:S01]  /*2e80*/  IMAD R8, R0, -0x2, R5 ;  /* 0xfffffffe00087824 */ /* 0x000fe200078e0205 */
[----:B------:R-:W-:Y:S01]  /*2e90*/  SHF.R.S32.HI R11, RZ, 0x1f, R10 ;  /* 0x0000001fff0b7819 */ /* 0x000fe2000001140a */
[----:B------:R-:W-:Y:S01]  /*2ea0*/  IMAD R0, R9, UR8, RZ ;  /* 0x0000000809007c24 */ /* 0x000fe2000f8e02ff */
[C---:B------:R-:W-:Y:S01]  /*2eb0*/  ISETP.GE.OR P0, PT, R6.reuse, UR7, P0 ;  /* 0x0000000706007c0c */ /* 0x040fe20008706670 */
[----:B------:R-:W-:Y:S01]  /*2ec0*/  USHF.R.U32.HI UR4, URZ, 0x3, UR5 ;  /* 0x000000033f047899 */ /* 0x000fe20008011605 */
[----:B------:R-:W-:Y:S01]  /*2ed0*/  IMAD.MOV.U32 R21, RZ, RZ, RZ ;  /* 0x000000ffff157224 */ /* 0x000fe200078e00ff */
[----:B------:R-:W-:Y:S01]  /*2ee0*/  ULOP3.LUT UR36, UR36, UR6, URZ, 0x3c, !UPT ;  /* 0x0000000624247292 */ /* 0x000fe2000f8e3c3f */
[C---:B------:R-:W-:Y:S01]  /*2ef0*/  IMAD R7, R23.reuse, UR9, R0 ;  /* 0x0000000917077c24 */ /* 0x040fe2000f8e0200 */
[----:B------:R-:W-:Y:S01]  /*2f00*/  UIMAD UR37, UR4, -0xb, UR37 ;  /* 0xfffffff5042578a4 */ /* 0x000fe2000f8e0225 */
[----:B------:R-:W-:Y:S01]  /*2f10*/  IMAD.WIDE.U32 R4, R23, UR8, R10 ;  /* 0x0000000817047c25 */ /* 0x000fe2000f8e000a */
[----:B------:R-:W-:Y:S01]  /*2f20*/  IADD3 R0, -R6, UR7, R3 ;  /* 0x0000000706007c10 */ /* 0x000fe2000fffe103 */
[----:B------:R-:W-:-:S02]  /*2f30*/  @UP1 ULOP3.LUT UR36, UR36, 0x1, UR4, 0x78, !UPT ;  /* 0x0000000124241892 */ /* 0x000fc4000f8e7804 */
[----:B------:R-:W-:-:S04]  /*2f40*/  IMAD.WIDE R20, R136, 0xc0, R20 ;  /* 0x000000c088147825 */ /* 0x000fc800078e0214 */
[----:B------:R-:W-:Y:S02]  /*2f50*/  IMAD.IADD R7, R5, 0x1, R7 ;  /* 0x0000000105077824 */ /* 0x000fe400078e0207 */
[----:B------:R-:W-:Y:S02]  /*2f60*/  IMAD.IADD R3, R8, 0x1, -R139 ;  /* 0x0000000108037824 */ /* 0x000fe400078e0a8b */
[----:B------:R-:W-:Y:S02]  /*2f70*/  IMAD.MOV.U32 R136, RZ, RZ, -0x1 ;  /* 0xffffffffff887424 */ /* 0x000fe400078e00ff */
[----:B------:R-:W-:Y:S01]  /*2f80*/  IMAD.MOV.U32 R6, RZ, RZ, R4 ;  /* 0x000000ffff067224 */ /* 0x000fe200078e0004 */
[----:B------:R-:W-:Y:S06]  /*2f90*/  @P0 BRA `(.L_x_29) ;  /* 0x0000006c003c0947 */ /* 0x000fec0003800000 */
[----:B------:R-:W0:Y:S01]  /*2fa0*/  LDC.64 R4, c[0x0][0x5c8] ;  /* 0x00017200ff047b82 */ /* 0x000e220000000a00 */
[----:B-----5:R-:W-:Y:S01]  /*2fb0*/  FSETP.NEU.AND P2, PT, R138, RZ, PT ;  /* 0x000000ff8a00720b */ /* 0x020fe20003f4d000 */
[----:B------:R-:W-:Y:S01]  /*2fc0*/  BSSY B0, `(.L_x_29) ;  /* 0x00006cc000007945 */ /* 0x000fe20003800000 */
[----:B------:R-:W-:-:S04]  /*2fd0*/  ISETP.GT.AND P0, PT, R3, RZ, PT ;  /* 0x000000ff0300720c */ /* 0x000fc80003f04270 */
[----:B------:R-:W-:Y:S01]  /*2fe0*/  ISETP.GT.AND P1, PT, R0, RZ, P0 ;  /* 0x000000ff0000720c */ /* 0x000fe20000724270 */
[-C--:B0-----:R-:W-:Y:S02]  /*2ff0*/  IMAD R8, R21, R4.reuse, RZ ;  /* 0x0000000415087224 */ /* 0x081fe400078e02ff */
[----:B------:R-:W-:-:S04]  /*3000*/  IMAD.WIDE.U32 R144, R20, R4, R6 ;  /* 0x0000000414907225 */ /* 0x000fc800078e0006 */
[----:B------:R-:W-:-:S04]  /*3010*/  IMAD R7, R20, R5, R8 ;  /* 0x0000000514077224 */ /* 0x000fc800078e0208 */
[----:B------:R-:W-:Y:S01]  /*3020*/  IMAD.IADD R153, R145, 0x1, R7 ;  /* 0x0000000191997824 */ /* 0x000fe200078e0207 */
[----:B------:R-:W-:Y:S06]  /*3030*/  @!P2 BRA `(.L_x_30) ;  /* 0x0000004c0048a947 */ /* 0x000fec0003800000 */
[----:B------:R-:W0:Y:S01]  /*3040*/  LDC.64 R140, c[0x0][0x5b8] ;  /* 0x00016e00ff8c7b82 */ /* 0x000e220000000a00 */
[----:B------:R-:W-:-:S07]  /*3050*/  ULDC.64 UR4, c[0x0][0x5c0] ;  /* 0x0001700000047ab9 */ /* 0x000fce0000000a00 */
[----:B------:R-:W1:Y:S08]  /*3060*/  LDC.64 R142, c[0x0][0x5b0] ;  /* 0x00016c00ff8e7b82 */ /* 0x000e700000000a00 */
[----:B------:R-:W2:Y:S01]  /*3070*/  LDC.64 R12, c[0x0][0x5a8] ;  /* 0x00016a00ff0c7b82 */ /* 0x000ea20000000a00 */
[-C--:B0-----:R-:W-:Y:S02]  /*3080*/  IMAD R6, R9, R140.reuse, RZ ;  /* 0x0000008c09067224 */ /* 0x081fe400078e02ff */
[----:B------:R-:W-:-:S04]  /*3090*/  IMAD.WIDE.U32 R146, R23, R140, R10 ;  /* 0x0000008c17927225 */ /* 0x000fc800078e000a */
[----:B------:R-:W-:Y:S02]  /*30a0*/  IMAD R141, R23, R141, R6 ;  /* 0x0000008d178d7224 */ /* 0x000fe400078e0206 */
[-C--:B-1----:R-:W-:Y:S02]  /*30b0*/  IMAD R139, R21, R142.reuse, RZ ;  /* 0x0000008e158b7224 */ /* 0x082fe400078e02ff */
[----:B------:R-:W-:Y:S02]  /*30c0*/  IMAD.IADD R149, R147, 0x1, R141 ;  /* 0x0000000193957824 */ /* 0x000fe400078e028d */
[----:B------:R-:W-:Y:S02]  /*30d0*/  IMAD.MOV.U32 R148, RZ, RZ, R146 ;  /* 0x000000ffff947224 */ /* 0x000fe400078e0092 */
[C---:B------:R-:W-:Y:S02]  /*30e0*/  IMAD R139, R20.reuse, R143, R139 ;  /* 0x0000008f148b7224 */ /* 0x040fe400078e028b */
[----:B------:R-:W-:-:S04]  /*30f0*/  IMAD.WIDE.U32 R6, R20, R142, R148 ;  /* 0x0000008e14067225 */ /* 0x000fc800078e0094 */
[----:B------:R-:W-:Y:S01]  /*3100*/  IMAD.IADD R7, R7, 0x1, R139 ;  /* 0x0000000107077824 */ /* 0x000fe200078e028b */
[----:B--2---:R-:W-:-:S04]  /*3110*/  LEA R8, P2, R6, R12, 0x1 ;  /* 0x0000000c06087211 */ /* 0x004fc800078408ff */
[----:B------:R-:W-:-:S05]  /*3120*/  LEA.HI.X R9, R6, R13, R7, 0x1, P2 ;  /* 0x0000000d06097211 */ /* 0x000fca00010f0c07 */
[----:B------:R0:W2:Y:S01]  /*3130*/  @P1 LDG.E.LTC128B.U16 R151, desc[UR40][R8.64] ;  /* 0x0000002808971981 */ /* 0x0000a2000c1e1520 */
[----:B------:R-:W-:Y:S01]  /*3140*/  LEA R6, P2, R144, UR4, 0x1 ;  /* 0x0000000490067c11 */ /* 0x000fe2000f8408ff */
[----:B------:R-:W-:Y:S01]  /*3150*/  IMAD.WIDE.U32 R14, R20, R142, R10 ;  /* 0x0000008e140e7225 */ /* 0x000fe200078e000a */
[----:B------:R-:W-:Y:S01]  /*3160*/  ISETP.GT.AND P3, PT, R3, 0x1, PT ;  /* 0x000000010300780c */ /* 0x000fe20003f64270 */
[----:B------:R-:W-:Y:S01]  /*3170*/  BSSY B1, `(.L_x_31) ;  /* 0x0000011000017945 */ /* 0x000fe20003800000 */
[----:B------:R-:W-:Y:S01]  /*3180*/  SHF.L.U64.HI R145, R142, 0x3, R143 ;  /* 0x000000038e917819 */ /* 0x000fe2000001028f */
[----:B------:R-:W-:Y:S02]  /*3190*/  IMAD.IADD R15, R139, 0x1, R15 ;  /* 0x000000018b0f7824 */ /* 0x000fe400078e020f */
[----:B------:R-:W-:-:S04]  /*31a0*/  IMAD.WIDE.U32 R14, R23, R140, R14 ;  /* 0x0000008c170e7225 */ /* 0x000fc800078e000e */
[----:B0-----:R-:W-:Y:S01]  /*31b0*/  IMAD.IADD R9, R141, 0x1, R15 ;  /* 0x000000018d097824 */ /* 0x001fe200078e020f */
[----:B------:R-:W-:-:S04]  /*31c0*/  LEA R8, P4, R14, R12, 0x1 ;  /* 0x0000000c0e087211 */ /* 0x000fc800078808ff */
[----:B------:R-:W-:Y:S01]  /*31d0*/  LEA.HI.X R9, R14, R13, R9, 0x1, P4 ;  /* 0x0000000d0e097211 */ /* 0x000fe200020f0c09 */
[----:B--2---:R-:W-:-:S04]  /*31e0*/  IMAD.U32 R7, R151, 0x10000, RZ ;  /* 0x0001000097077824 */ /* 0x004fc800078e00ff */
[----:B------:R-:W-:-:S04]  /*31f0*/  FMUL R7, R7, R138 ;  /* 0x0000008a07077220 */ /* 0x000fc80000400000 */
[----:B------:R-:W-:Y:S01]  /*3200*/  FFMA R128, R128, R137, R7 ;  /* 0x0000008980807223 */ /* 0x000fe20000000007 */
[----:B------:R-:W-:Y:S01]  /*3210*/  LEA.HI.X R7, R144, UR5, R153, 0x1, P2 ;  /* 0x0000000590077c11 */ /* 0x000fe200090f0c99 */
[----:B------:R-:W-:Y:S01]  /*3220*/  IMAD.SHL.U32 R144, R142, 0x8, RZ ;  /* 0x000000088e907824 */ /* 0x000fe200078e00ff */
[----:B------:R-:W-:Y:S02]  /*3230*/  ISETP.GT.AND P2, PT, R0, RZ, P3 ;  /* 0x000000ff0000720c */ /* 0x000fe40001f44270 */
[----:B------:R-:W-:-:S05]  /*3240*/  F2FP.BF16.F32.PACK_AB R128, RZ, R128 ;  /* 0x00000080ff80723e */ /* 0x000fca00000010ff */
[----:B------:R0:W-:Y:S06]  /*3250*/  @P1 STG.E.U16 desc[UR40][R6.64], R128 ;  /* 0x0000008006001986 */ /* 0x0001ec000c101528 */
[----:B------:R-:W-:Y:S05]  /*3260*/  @!P2 BRA `(.L_x_32) ;  /* 0x000000000004a947 */ /* 0x000fea0003800000 */
[----:B------:R1:W5:Y:S02]  /*3270*/  LDG.E.LTC128B.U16 R151, desc[UR40][R8.64+0x2] ;  /* 0x0000022808977981 */ /* 0x000364000c1e1520 */
.L_x_32:
[----:B------:R-:W-:Y:S05]  /*3280*/  BSYNC B1 ;  /* 0x0000000000017941 */ /* 0x000fea0003800000 */
.L_x_31:
[C---:B-----5:R-:W-:Y:S01]  /*3290*/  IMAD.U32 R15, R151.reuse, 0x10000, RZ ;  /* 0x00010000970f7824 */ /* 0x060fe200078e00ff */
[----:B------:R-:W-:Y:S01]  /*32a0*/  ISETP.GT.AND P1, PT, R0, 0x8, P0 ;  /* 0x000000080000780c */ /* 0x000fe20000724270 */
[----:B------:R-:W-:Y:S01]  /*32b0*/  IMAD.WIDE.U32 R156, R20, R142, R144 ;  /* 0x0000008e149c7225 */ /* 0x000fe200078e0090 */
[----:B------:R-:W-:-:S03]  /*32c0*/  PRMT R152, R151, 0x7610, R152 ;  /* 0x0000761097987816 */ /* 0x000fc60000000098 */
[----:B------:R-:W-:Y:S01]  /*32d0*/  FMUL R14, R15, R138 ;  /* 0x0000008a0f0e7220 */ /* 0x000fe20000400000 */
[----:B------:R-:W-:Y:S01]  /*32e0*/  IMAD.IADD R159, R139, 0x1, R157 ;  /* 0x000000018b9f7824 */ /* 0x000fe200078e029d */
[----:B------:R-:W-:Y:S02]  /*32f0*/  IADD3 R15, P4, R146, R156, RZ ;  /* 0x0000009c920f7210 */ /* 0x000fe40007f9e0ff */
[----:B------:R-:W-:-:S03]  /*3300*/  FFMA R129, R129, R137, R14 ;  /* 0x0000008981817223 */ /* 0x000fc6000000000e */
[----:B0-----:R-:W-:Y:S02]  /*3310*/  IMAD.X R128, R159, 0x1, R149, P4 ;  /* 0x000000019f807824 */ /* 0x001fe400020e0695 */
[----:B------:R-:W-:Y:S02]  /*3320*/  F2FP.BF16.F32.PACK_AB R129, RZ, R129 ;  /* 0x00000081ff81723e */ /* 0x000fe400000010ff */
[----:B------:R-:W-:Y:S02]  /*3330*/  LEA R14, P4, R15, R12, 0x1 ;  /* 0x0000000c0f0e7211 */ /* 0x000fe400078808ff */
[----:B------:R-:W-:Y:S02]  /*3340*/  PRMT R155, R129, 0x7610, R155 ;  /* 0x00007610819b7816 */ /* 0x000fe4000000009b */
[----:B------:R-:W-:-:S03]  /*3350*/  LEA.HI.X R15, R15, R13, R128, 0x1, P4 ;  /* 0x0000000d0f0f7211 */ /* 0x000fc600020f0c80 */
[----:B------:R0:W-:Y:S04]  /*3360*/  @P2 STG.E.U16 desc[UR40][R6.64+0x2], R155 ;  /* 0x0000029b06002986 */ /* 0x0001e8000c101528 */
[----:B------:R2:W3:Y:S01]  /*3370*/  @P1 LDG.E.LTC128B.U16 R152, desc[UR40][R14.64] ;  /* 0x000000280e981981 */ /* 0x0004e2000c1e1520 */
[----:B------:R-:W-:Y:S01]  /*3380*/  IADD3 R154, P2, R10, R156, RZ ;  /* 0x0000009c0a9a7210 */ /* 0x000fe20007f5e0ff */
[C---:B------:R-:W-:Y:S01]  /*3390*/  IMAD.SHL.U32 R151, R4.reuse, 0x10, RZ ;  /* 0x0000001004977824 */ /* 0x040fe200078e00ff */
[----:B------:R-:W-:Y:S01]  /*33a0*/  SHF.L.U64.HI R153, R4, 0x4, R5 ;  /* 0x0000000404997819 */ /* 0x000fe20000010205 */
[----:B------:R-:W-:Y:S03]  /*33b0*/  BSSY B1, `(.L_x_33) ;  /* 0x0000010000017945 */ /* 0x000fe60003800000 */
[----:B------:R-:W-:Y:S01]  /*33c0*/  IADD3 R128, P4, R151, R6, RZ ;  /* 0x0000000697807210 */ /* 0x000fe20007f9e0ff */
[----:B0-----:R-:W-:Y:S01]  /*33d0*/  IMAD.X R155, R11, 0x1, R159, P2 ;  /* 0x000000010b9b7824 */ /* 0x001fe200010e069f */
[----:B------:R-:W-:Y:S01]  /*33e0*/  ISETP.GT.AND P2, PT, R0, 0x8, P3 ;  /* 0x000000080000780c */ /* 0x000fe20001f44270 */
[----:B------:R-:W-:-:S03]  /*33f0*/  IMAD.WIDE.U32 R154, R23, R140, R154 ;  /* 0x0000008c179a7225 */ /* 0x000fc600078e009a */
[----:B--2---:R-:W-:Y:S01]  /*3400*/  LEA R14, P5, R154, R12, 0x1 ;  /* 0x0000000c9a0e7211 */ /* 0x004fe200078a08ff */
[----:B---3--:R-:W-:-:S04]  /*3410*/  IMAD.U32 R129, R152, 0x10000, RZ ;  /* 0x0001000098817824 */ /* 0x008fc800078e00ff */
[----:B------:R-:W-:-:S04]  /*3420*/  FMUL R129, R129, R138 ;  /* 0x0000008a81817220 */ /* 0x000fc80000400000 */
[----:B------:R-:W-:Y:S01]  /*3430*/  FFMA R129, R130, R137, R129 ;  /* 0x0000008982817223 */ /* 0x000fe20000000081 */
[----:B------:R-:W-:-:S04]  /*3440*/  IMAD.IADD R130, R141, 0x1, R155 ;  /* 0x000000018d827824 */ /* 0x000fc800078e029b */
[----:B------:R-:W-:Y:S01]  /*3450*/  F2FP.BF16.F32.PACK_AB R155, RZ, R129 ;  /* 0x00000081ff9b723e */ /* 0x000fe200000010ff */
[----:B------:R-:W-:Y:S01]  /*3460*/  IMAD.X R129, R153, 0x1, R7, P4 ;  /* 0x0000000199817824 */ /* 0x000fe200020e0607 */
[----:B------:R-:W-:-:S04]  /*3470*/  LEA.HI.X R15, R154, R13, R130, 0x1, P5 ;  /* 0x0000000d9a0f7211 */ /* 0x000fc800028f0c82 */
[----:B------:R0:W-:Y:S01]  /*3480*/  @P1 STG.E.U16 desc[UR40][R128.64], R155 ;  /* 0x0000009b80001986 */ /* 0x0001e2000c101528 */
[----:B------:R-:W-:Y:S05]  /*3490*/  @!P2 BRA `(.L_x_34) ;  /* 0x000000000004a947 */ /* 0x000fea0003800000 */
[----:B------:R2:W5:Y:S02]  /*34a0*/  LDG.E.LTC128B.U16 R152, desc[UR40][R14.64+0x2] ;  /* 0x000002280e987981 */ /* 0x000564000c1e1520 */
.L_x_34:
[----:B------:R-:W-:Y:S05]  /*34b0*/  BSYNC B1 ;  /* 0x0000000000017941 */ /* 0x000fea0003800000 */
.L_x_33:
[----:B0----5:R-:W-:Y:S01]  /*34c0*/  IMAD.U32 R155, R152, 0x10000, RZ ;  /* 0x00010000989b7824 */ /* 0x021fe200078e00ff */
[----:B------:R-:W-:Y:S01]  /*34d0*/  ISETP.GT.AND P1, PT, R3, 0x8, PT ;  /* 0x000000080300780c */ /* 0x000fe20003f24270 */
[----:B------:R-:W-:Y:S01]  /*34e0*/  BSSY B1, `(.L_x_35) ;  /* 0x000000c000017945 */ /* 0x000fe20003800000 */
[----:B------:R-:W-:Y:S02]  /*34f0*/  IMAD R157, R143, 0x78, RZ ;  /* 0x000000788f9d7824 */ /* 0x000fe400078e02ff */
[----:B------:R-:W-:Y:S01]  /*3500*/  FMUL R130, R155, R138 ;  /* 0x0000008a9b827220 */ /* 0x000fe20000400000 */
[----:B------:R-:W-:-:S03]  /*3510*/  ISETP.GT.AND P4, PT, R0, RZ, P1 ;  /* 0x000000ff0000720c */ /* 0x000fc60000f84270 */
[----:B------:R-:W-:Y:S01]  /*3520*/  FFMA R130, R131, R137, R130 ;  /* 0x0000008983827223 */ /* 0x000fe20000000082 */
[----:B------:R-:W-:-:S04]  /*3530*/  IMAD.MOV.U32 R131, RZ, RZ, R159 ;  /* 0x000000ffff837224 */ /* 0x000fc800078e009f */
[----:B------:R-:W-:-:S04]  /*3540*/  F2FP.BF16.F32.PACK_AB R130, RZ, R130 ;  /* 0x00000082ff82723e */ /* 0x000fc800000010ff */
[----:B------:R-:W-:Y:S01]  /*3550*/  PRMT R154, R130, 0x7610, R154 ;  /* 0x00007610829a7816 */ /* 0x000fe2000000009a */
[----:B------:R-:W-:-:S04]  /*3560*/  IMAD.MOV.U32 R130, RZ, RZ, R156 ;  /* 0x000000ffff827224 */ /* 0x000fc800078e009c */
[----:B------:R0:W-:Y:S01]  /*3570*/  @P2 STG.E.U16 desc[UR40][R128.64+0x2], R154 ;  /* 0x0000029a80002986 */ /* 0x0001e2000c101528 */
[----:B------:R-:W-:Y:S05]  /*3580*/  @!P4 BRA `(.L_x_36) ;  /* 0x000000000004c947 */ /* 0x000fea0003800000 */
[----:B------:R3:W5:Y:S02]  /*3590*/  LDG.E.LTC128B.U16 R152, desc[UR40][R8.64+0x10] ;  /* 0x0000102808987981 */ /* 0x000764000c1e1520 */
.L_x_36:
[----:B------:R-:W-:Y:S05]  /*35a0*/  BSYNC B1 ;  /* 0x0000000000017941 */ /* 0x000fea0003800000 */
.L_x_35:
[----:B-----5:R-:W-:Y:S01]  /*35b0*/  IMAD.U32 R143, R152, 0x10000, RZ ;  /* 0x00010000988f7824 */ /* 0x020fe200078e00ff */
[----:B------:R-:W-:Y:S01]  /*35c0*/  BSSY B1, `(.L_x_37) ;  /* 0x000000d000017945 */ /* 0x000fe20003800000 */
[----:B------:R-:W-:-:S04]  /*35d0*/  IMAD.WIDE.U32 R130, R142, 0x78, R130 ;  /* 0x000000788e827825 */ /* 0x000fc800078e0082 */
[----:B------:R-:W-:Y:S01]  /*35e0*/  FMUL R143, R143, R138 ;  /* 0x0000008a8f8f7220 */ /* 0x000fe20000400000 */
[----:B------:R-:W-:Y:S01]  /*35f0*/  IMAD.IADD R159, R131, 0x1, R157 ;  /* 0x00000001839f7824 */ /* 0x000fe200078e029d */
[----:B0-----:R-:W-:Y:S02]  /*3600*/  IADD3 R154, P2, P5, R146, R130, R144 ;  /* 0x00000082929a7210 */ /* 0x001fe40007d5e090 */
[----:B------:R-:W-:Y:S02]  /*3610*/  FFMA R143, R132, R137, R143 ;  /* 0x00000089848f7223 */ /* 0x000fe4000000008f */
[----:B------:R-:W-:-:S03]  /*3620*/  IADD3.X R155, R149, R159, R145, P2, P5 ;  /* 0x0000009f959b7210 */ /* 0x000fc600017ea491 */
[----:B------:R-:W-:Y:S02]  /*3630*/  F2FP.BF16.F32.PACK_AB R143, RZ, R143 ;  /* 0x0000008fff8f723e */ /* 0x000fe400000010ff */
[----:B------:R-:W-:-:S03]  /*3640*/  ISETP.GT.AND P2, PT, R3, 0x9, PT ;  /* 0x000000090300780c */ /* 0x000fc60003f44270 */
[----:B------:R0:W-:Y:S01]  /*3650*/  @P4 STG.E.U16 desc[UR40][R6.64+0x10], R143 ;  /* 0x0000108f06004986 */ /* 0x0001e2000c101528 */
[----:B------:R-:W-:-:S13]  /*3660*/  ISETP.GT.AND P5, PT, R0, RZ, P2 ;  /* 0x000000ff0000720c */ /* 0x000fda00017a4270 */
[----:B0-----:R-:W-:Y:S05]  /*3670*/  @!P5 BRA `(.L_x_38) ;  /* 0x000000000004d947 */ /* 0x001fea0003800000 */
[----:B------:R0:W5:Y:S02]  /*3680*/  LDG.E.LTC128B.U16 R152, desc[UR40][R8.64+0x12] ;  /* 0x0000122808987981 */ /* 0x000164000c1e1520 */
.L_x_38:
[----:B------:R-:W-:Y:S05]  /*3690*/  BSYNC B1 ;  /* 0x0000000000017941 */ /* 0x000fea0003800000 */
.L_x_37:
[----:B-----5:R-:W-:Y:S01]  /*36a0*/  IMAD.U32 R143, R152, 0x10000, RZ ;  /* 0x00010000988f7824 */ /* 0x020fe200078e00ff */
[----:B------:R-:W-:Y:S01]  /*36b0*/  ISETP.GT.AND P4, PT, R0, 0x8, P1 ;  /* 0x000000080000780c */ /* 0x000fe20000f84270 */
[----:B------:R-:W-:Y:S02]  /*36c0*/  BSSY B1, `(.L_x_39) ;  /* 0x0000007000017945 */ /* 0x000fe40003800000 */
[----:B------:R-:W-:-:S04]  /*36d0*/  FMUL R132, R143, R138 ;  /* 0x0000008a8f847220 */ /* 0x000fc80000400000 */
[----:B------:R-:W-:-:S05]  /*36e0*/  FFMA R132, R133, R137, R132 ;  /* 0x0000008985847223 */ /* 0x000fca0000000084 */
[----:B------:R-:W-:-:S05]  /*36f0*/  F2FP.BF16.F32.PACK_AB R132, RZ, R132 ;  /* 0x00000084ff84723e */ /* 0x000fca00000010ff */
[----:B------:R4:W-:Y:S01]  /*3700*/  @P5 STG.E.U16 desc[UR40][R6.64+0x12], R132 ;  /* 0x0000128406005986 */ /* 0x0009e2000c101528 */
[----:B------:R-:W-:Y:S05]  /*3710*/  @!P4 BRA `(.L_x_40) ;  /* 0x000000000004c947 */ /* 0x000fea0003800000 */
[----:B------:R0:W5:Y:S02]  /*3720*/  LDG.E.LTC128B.U16 R152, desc[UR40][R14.64+0x10] ;  /* 0x000010280e987981 */ /* 0x000164000c1e1520 */
.L_x_40:
[----:B------:R-:W-:Y:S05]  /*3730*/  BSYNC B1 ;  /* 0x0000000000017941 */ /* 0x000fea0003800000 */
.L_x_39:
        /* <DEDUP_REMOVED lines=9> */
.L_x_42:
[----:B------:R-:W-:Y:S05]  /*37d0*/  BSYNC B1 ;  /* 0x0000000000017941 */ /* 0x000fea0003800000 */
.L_x_41:
[----:B-----5:R-:W-:-:S04]  /*37e0*/  IMAD.U32 R131, R152, 0x10000, RZ ;  /* 0x0001000098837824 */ /* 0x020fc800078e00ff */
[----:B----4-:R-:W-:Y:S01]  /*37f0*/  FMUL R132, R131, R138 ;  /* 0x0000008a83847220 */ /* 0x010fe20000400000 */
[----:B------:R-:W-:-:S03]  /*3800*/  IADD3 R131, P4, R146, R130, RZ ;  /* 0x0000008292837210 */ /* 0x000fc60007f9e0ff */
[----:B------:R-:W-:Y:S02]  /*3810*/  FFMA R132, R135, R137, R132 ;  /* 0x0000008987847223 */ /* 0x000fe40000000084 */
[----:B------:R-:W-:Y:S01]  /*3820*/  IMAD.X R148, R159, 0x1, R149, P4 ;  /* 0x000000019f947824 */ /* 0x000fe200020e0695 */
[C---:B------:R-:W-:Y:S02]  /*3830*/  LEA R130, P4, R131.reuse, R12, 0x1 ;  /* 0x0000000c83827211 */ /* 0x040fe400078808ff */
[----:B------:R-:W-:Y:S02]  /*3840*/  F2FP.BF16.F32.PACK_AB R132, RZ, R132 ;  /* 0x00000084ff84723e */ /* 0x000fe400000010ff */
[----:B------:R-:W-:Y:S02]  /*3850*/  LEA.HI.X R131, R131, R13, R148, 0x1, P4 ;  /* 0x0000000d83837211 */ /* 0x000fe400020f0c94 */
[----:B0-----:R-:W-:-:S05]  /*3860*/  PRMT R133, R132, 0x7610, R133 ;  /* 0x0000761084857816 */ /* 0x001fca0000000085 */
[----:B------:R0:W-:Y:S01]  /*3870*/  @P5 STG.E.U16 desc[UR40][R128.64+0x12], R133 ;  /* 0x0000128580005986 */ /* 0x0001e2000c101528 */
[----:B------:R-:W-:-:S13]  /*3880*/  ISETP.GT.AND P5, PT, R0, 0x80, P0 ;  /* 0x000000800000780c */ /* 0x000fda00007a4270 */
[----:B------:R4:W2:Y:S01]  /*3890*/  @P5 LDG.E.LTC128B.U16 R152, desc[UR40][R130.64] ;  /* 0x0000002882985981 */ /* 0x0008a2000c1e1520 */
[----:B------:R-:W-:Y:S01]  /*38a0*/  IMAD.WIDE.U32 R146, R142, 0x78, R144 ;  /* 0x000000788e927825 */ /* 0x000fe200078e0090 */
[----:B------:R-:W-:Y:S03]  /*38b0*/  BSSY B1, `(.L_x_43) ;  /* 0x0000016000017945 */ /* 0x000fe60003800000 */
[----:B------:R-:W-:Y:S02]  /*38c0*/  IMAD.IADD R149, R157, 0x1, R147 ;  /* 0x000000019d957824 */ /* 0x000fe400078e0293 */
[----:B------:R-:W-:Y:S02]  /*38d0*/  IMAD.MOV.U32 R148, RZ, RZ, R146 ;  /* 0x000000ffff947224 */ /* 0x000fe400078e0092 */
[----:B------:R-:W-:Y:S02]  /*38e0*/  IMAD R5, R5, 0xf0, RZ ;  /* 0x000000f005057824 */ /* 0x000fe400078e02ff */
[----:B0-----:R-:W-:-:S03]  /*38f0*/  IMAD.WIDE.U32 R132, R20, R142, R148 ;  /* 0x0000008e14847225 */ /* 0x001fc600078e0094 */
[----:B------:R-:W-:-:S04]  /*3900*/  IADD3 R134, P4, R10, R132, RZ ;  /* 0x000000840a867210 */ /* 0x000fc80007f9e0ff */
[----:B------:R-:W-:-:S03]  /*3910*/  IADD3.X R135, R11, R139, R133, P4, !PT ;  /* 0x0000008b0b877210 */ /* 0x000fc600027fe485 */
[----:B------:R-:W-:-:S04]  /*3920*/  IMAD.WIDE.U32 R134, R23, R140, R134 ;  /* 0x0000008c17867225 */ /* 0x000fc800078e0086 */
[----:B----4-:R-:W-:Y:S01]  /*3930*/  IMAD.IADD R131, R141, 0x1, R135 ;  /* 0x000000018d837824 */ /* 0x010fe200078e0287 */
[----:B------:R-:W-:-:S04]  /*3940*/  LEA R130, P4, R134, R12, 0x1 ;  /* 0x0000000c86827211 */ /* 0x000fc800078808ff */
[----:B------:R-:W-:Y:S02]  /*3950*/  LEA.HI.X R131, R134, R13, R131, 0x1, P4 ;  /* 0x0000000d86837211 */ /* 0x000fe400020f0c83 */
[----:B------:R-:W-:Y:S01]  /*3960*/  ISETP.GT.AND P4, PT, R0, 0x80, P3 ;  /* 0x000000800000780c */ /* 0x000fe20001f84270 */
[----:B--2---:R-:W-:-:S04]  /*3970*/  IMAD.U32 R133, R152, 0x10000, RZ ;  /* 0x0001000098857824 */ /* 0x004fc800078e00ff */
[----:B------:R-:W-:-:S04]  /*3980*/  FMUL R133, R133, R138 ;  /* 0x0000008a85857220 */ /* 0x000fc80000400000 */
[----:B------:R-:W-:Y:S01]  /*3990*/  FFMA R120, R120, R137, R133 ;  /* 0x0000008978787223 */ /* 0x000fe20000000085 */
[----:B------:R-:W-:-:S04]  /*39a0*/  IMAD.WIDE.U32 R132, R4, 0xf0, R128 ;  /* 0x000000f004847825 */ /* 0x000fc800078e0080 */
[----:B------:R-:W-:Y:S01]  /*39b0*/  F2FP.BF16.F32.PACK_AB R120, RZ, R120 ;  /* 0x00000078ff78723e */ /* 0x000fe200000010ff */
[----:B------:R-:W-:Y:S02]  /*39c0*/  IMAD.IADD R135, R133, 0x1, R5 ;  /* 0x0000000185877824 */ /* 0x000fe400078e0205 */
[----:B------:R-:W-:-:S05]  /*39d0*/  @P5 IMAD.MOV.U32 R134, RZ, RZ, R132 ;  /* 0x000000ffff865224 */ /* 0x000fca00078e0084 */
[----:B------:R0:W-:Y:S01]  /*39e0*/  @P5 STG.E.U16 desc[UR40][R134.64], R120 ;  /* 0x0000007886005986 */ /* 0x0001e2000c101528 */
[----:B------:R-:W-:Y:S05]  /*39f0*/  @!P4 BRA `(.L_x_44) ;  /* 0x000000000004c947 */ /* 0x000fea0003800000 */
[----:B------:R2:W5:Y:S02]  /*3a00*/  LDG.E.LTC128B.U16 R152, desc[UR40][R130.64+0x2] ;  /* 0x0000022882987981 */ /* 0x000564000c1e1520 */
.L_x_44:
[----:B------:R-:W-:Y:S05]  /*3a10*/  BSYNC B1 ;  /* 0x0000000000017941 */ /* 0x000fea0003800000 */
.L_x_43:
[----:B-----5:R-:W-:Y:S01]  /*3a20*/  IMAD.U32 R21, R152, 0x10000, RZ ;  /* 0x0001000098157824 */ /* 0x020fe200078e00ff */
[----:B------:R-:W-:Y:S01]  /*3a30*/  IADD3 R146, P5, R144, R146, RZ ;  /* 0x0000009290927210 */ /* 0x000fe20007fbe0ff */
[----:B------:R-:W-:Y:S01]  /*3a40*/  @P4 IMAD.MOV.U32 R144, RZ, RZ, R132 ;  /* 0x000000ffff904224 */ /* 0x000fe200078e0084 */
[----:B------:R-:W-:Y:S01]  /*3a50*/  ISETP.GT.AND P0, PT, R0, 0x88, P0 ;  /* 0x000000880000780c */ /* 0x000fe20000704270 */
[----:B0-----:R-:W-:Y:S01]  /*3a60*/  FMUL R120, R21, R138 ;  /* 0x0000008a15787220 */ /* 0x001fe20000400000 */
[----:B------:R-:W-:Y:S01]  /*3a70*/  BSSY B1, `(.L_x_45) ;  /* 0x000000d000017945 */ /* 0x000fe20003800000 */
[----:B------:R-:W-:Y:S02]  /*3a80*/  IMAD.X R147, R149, 0x1, R145, P5 ;  /* 0x0000000195937824 */ /* 0x000fe400028e0691 */
[----:B------:R-:W-:Y:S01]  /*3a90*/  FFMA R120, R121, R137, R120 ;  /* 0x0000008979787223 */ /* 0x000fe20000000078 */
[----:B------:R-:W-:Y:S02]  /*3aa0*/  @P4 IMAD.MOV.U32 R145, RZ, RZ, R135 ;  /* 0x000000ffff914224 */ /* 0x000fe400078e0087 */
[----:B------:R-:W-:-:S02]  /*3ab0*/  IMAD.WIDE.U32 R142, R20, R142, R146 ;  /* 0x0000008e148e7225 */ /* 0x000fc400078e0092 */
[----:B------:R-:W-:-:S04]  /*3ac0*/  F2FP.BF16.F32.PACK_AB R120, RZ, R120 ;  /* 0x00000078ff78723e */ /* 0x000fc800000010ff */
[----:B------:R-:W-:Y:S02]  /*3ad0*/  PRMT R21, R120, 0x7610, R21 ;  /* 0x0000761078157816 */ /* 0x000fe40000000015 */
[----:B------:R-:W-:-:S03]  /*3ae0*/  IADD3 R120, P5, R10, R142, RZ ;  /* 0x0000008e0a787210 */ /* 0x000fc60007fbe0ff */
[----:B------:R0:W-:Y:S01]  /*3af0*/  @P4 STG.E.U16 desc[UR40][R144.64+0x2], R21 ;  /* 0x0000021590004986 */ /* 0x0001e2000c101528 */
[----:B------:R-:W-:-:S04]  /*3b00*/  LEA R20, P4, R154, R12, 0x1 ;  /* 0x0000000c9a147211 */ /* 0x000fc800078808ff */
[----:B0-----:R-:W-:Y:S01]  /*3b10*/  LEA.HI.X R21, R154, R13, R155, 0x1, P4 ;  /* 0x0000000d9a157211 */ /* 0x001fe200020f0c9b */
[----:B------:R-:W-:Y:S08]  /*3b20*/  @!P0 BRA `(.L_x_46) ;  /* 0x0000000000048947 */ /* 0x000ff00003800000 */
[----:B------:R0:W5:Y:S02]  /*3b30*/  LDG.E.LTC128B.U16 R152, desc[UR40][R20.64] ;  /* 0x0000002814987981 */ /* 0x000164000c1e1520 */
.L_x_46:
[----:B------:R-:W-:Y:S05]  /*3b40*/  BSYNC B1 ;  /* 0x0000000000017941 */ /* 0x000fea0003800000 */
.L_x_45:
[----:B0----5:R-:W-:Y:S01]  /*3b50*/  IMAD.U32 R21, R152, 0x10000, RZ ;  /* 0x0001000098157824 */ /* 0x021fe200078e00ff */
[----:B------:R-:W-:Y:S01]  /*3b60*/  IADD3.X R121, R11, R139, R143, P5, !PT ;  /* 0x0000008b0b797210 */ /* 0x000fe20002ffe48f */
[----:B------:R-:W-:Y:S01]  /*3b70*/  BSSY B1, `(.L_x_47) ;  /* 0x000000e000017945 */ /* 0x000fe20003800000 */
[----:B------:R-:W-:Y:S01]  /*3b80*/  IADD3 R10, P4, R151, R132, RZ ;  /* 0x00000084970a7210 */ /* 0x000fe20007f9e0ff */
[----:B------:R-:W-:Y:S01]  /*3b90*/  FMUL R11, R21, R138 ;  /* 0x0000008a150b7220 */ /* 0x000fe20000400000 */
[----:B------:R-:W-:Y:S01]  /*3ba0*/  ISETP.GT.AND P3, PT, R0, 0x88, P3 ;  /* 0x000000880000780c */ /* 0x000fe20001f64270 */
[----:B------:R-:W-:-:S04]  /*3bb0*/  IMAD.WIDE.U32 R20, R23, R140, R120 ;  /* 0x0000008c17147225 */ /* 0x000fc800078e0078 */
[----:B------:R-:W-:Y:S01]  /*3bc0*/  FFMA R11, R122, R137, R11 ;  /* 0x000000897a0b7223 */ /* 0x000fe2000000000b */
[----:B------:R-:W-:Y:S01]  /*3bd0*/  IMAD.IADD R141, R141, 0x1, R21 ;  /* 0x000000018d8d7824 */ /* 0x000fe200078e0215 */
[----:B------:R-:W-:-:S03]  /*3be0*/  LEA R12, P5, R20, R12, 0x1 ;  /* 0x0000000c140c7211 */ /* 0x000fc600078a08ff */
[----:B------:R-:W-:Y:S01]  /*3bf0*/  F2FP.BF16.F32.PACK_AB R21, RZ, R11 ;  /* 0x0000000bff15723e */ /* 0x000fe200000010ff */
[----:B------:R-:W-:Y:S01]  /*3c00*/  IMAD.X R11, R135, 0x1, R153, P4 ;  /* 0x00000001870b7824 */ /* 0x000fe200020e0699 */
[----:B------:R-:W-:-:S04]  /*3c10*/  LEA.HI.X R13, R20, R13, R141, 0x1, P5 ;  /* 0x0000000d140d7211 */ /* 0x000fc800028f0c8d */
[----:B------:R0:W-:Y:S01]  /*3c20*/  @P0 STG.E.U16 desc[UR40][R10.64], R21 ;  /* 0x000000150a000986 */ /* 0x0001e2000c101528 */
[----:B------:R-:W-:Y:S05]  /*3c30*/  @!P3 BRA `(.L_x_48) ;  /* 0x000000000004b947 */ /* 0x000fea0003800000 */
[----:B------:R4:W5:Y:S02]  /*3c40*/  LDG.E.LTC128B.U16 R152, desc[UR40][R12.64+0x2] ;  /* 0x000002280c987981 */ /* 0x000964000c1e1520 */
.L_x_48:
[----:B------:R-:W-:Y:S05]  /*3c50*/  BSYNC B1 ;  /* 0x0000000000017941 */ /* 0x000fea0003800000 */
.L_x_47:
[----:B0----5:R-:W-:Y:S01]  /*3c60*/  IMAD.U32 R21, R152, 0x10000, RZ ;  /* 0x0001000098157824 */ /* 0x021fe200078e00ff */
        /* <DEDUP_REMOVED lines=8> */
.L_x_50:
[----:B------:R-:W-:Y:S05]  /*3cf0*/  BSYNC B1 ;  /* 0x0000000000017941 */ /* 0x000fea0003800000 */
.L_x_49:
[----:B-----5:R-:W-:Y:S01]  /*3d00*/  IMAD.U32 R21, R152, 0x10000, RZ ;  /* 0x0001000098157824 */ /* 0x020fe200078e00ff */
[----:B------:R-:W-:Y:S01]  /*3d10*/  ISETP.GT.AND P3, PT, R0, 0x80, P2 ;  /* 0x000000800000780c */ /* 0x000fe20001764270 */
[----:B0-----:R-:W-:Y:S01]  /*3d20*/  @P0 IMAD.MOV.U32 R20, RZ, RZ, R132 ;  /* 0x000000ffff140224 */ /* 0x001fe200078e0084 */
[----:B------:R-:W-:Y:S01]  /*3d30*/  BSSY B1, `(.L_x_51) ;  /* 0x0000009000017945 */ /* 0x000fe20003800000 */
[----:B------:R-:W-:-:S04]  /*3d40*/  FMUL R21, R21, R138 ;  /* 0x0000008a15157220 */ /* 0x000fc80000400000 */
[----:B------:R-:W-:-:S05]  /*3d50*/  FFMA R21, R124, R137, R21 ;  /* 0x000000897c157223 */ /* 0x000fca0000000015 */
[----:B------:R-:W-:-:S04]  /*3d60*/  F2FP.BF16.F32.PACK_AB R21, RZ, R21 ;  /* 0x00000015ff15723e */ /* 0x000fc800000010ff */
[----:B------:R-:W-:Y:S01]  /*3d70*/  PRMT R23, R21, 0x7610, R23 ;  /* 0x0000761015177816 */ /* 0x000fe20000000017 */
[----:B------:R-:W-:-:S05]  /*3d80*/  @P0 IMAD.MOV.U32 R21, RZ, RZ, R135 ;  /* 0x000000ffff150224 */ /* 0x000fca00078e0087 */
[----:B------:R0:W-:Y:S01]  /*3d90*/  @P0 STG.E.U16 desc[UR40][R20.64+0x10], R23 ;  /* 0x0000101714000986 */ /* 0x0001e2000c101528 */
[----:B------:R-:W-:Y:S05]  /*3da0*/  @!P3 BRA `(.L_x_52) ;  /* 0x000000000004b947 */ /* 0x000fea0003800000 */
[----:B------:R0:W5:Y:S02]  /*3db0*/  LDG.E.LTC128B.U16 R152, desc[UR40][R130.64+0x12] ;  /* 0x0000122882987981 */ /* 0x000164000c1e1520 */
.L_x_52:
[----:B------:R-:W-:Y:S05]  /*3dc0*/  BSYNC B1 ;  /* 0x0000000000017941 */ /* 0x000fea0003800000 */
.L_x_51:
[----:B0----5:R-:W-:Y:S01]  /*3dd0*/  IMAD.U32 R21, R152, 0x10000, RZ ;  /* 0x0001000098157824 */ /* 0x021fe200078e00ff */
[----:B------:R-:W-:Y:S01]  /*3de0*/  ISETP.GT.AND P1, PT, R0, 0x88, P1 ;  /* 0x000000880000780c */ /* 0x000fe20000f24270 */
[----:B------:R-:W-:Y:S01]  /*3df0*/  @P3 IMAD.MOV.U32 R133, RZ, RZ, R135 ;  /* 0x000000ffff853224 */ /* 0x000fe200078e0087 */
[----:B------:R-:W-:Y:S01]  /*3e00*/  BSSY B1, `(.L_x_53) ;  /* 0x0000007000017945 */ /* 0x000fe20003800000 */
[----:B------:R-:W-:-:S04]  /*3e10*/  FMUL R20, R21, R138 ;  /* 0x0000008a15147220 */ /* 0x000fc80000400000 */
[----:B------:R-:W-:-:S05]  /*3e20*/  FFMA R20, R125, R137, R20 ;  /* 0x000000897d147223 */ /* 0x000fca0000000014 */
[----:B------:R-:W-:-:S05]  /*3e30*/  F2FP.BF16.F32.PACK_AB R20, RZ, R20 ;  /* 0x00000014ff14723e */ /* 0x000fca00000010ff */
[----:B------:R0:W-:Y:S01]  /*3e40*/  @P3 STG.E.U16 desc[UR40][R132.64+0x12], R20 ;  /* 0x0000121484003986 */ /* 0x0001e2000c101528 */
[----:B------:R-:W-:Y:S05]  /*3e50*/  @!P1 BRA `(.L_x_54) ;  /* 0x0000000000049947 */ /* 0x000fea0003800000 */
[----:B------:R0:W5:Y:S02]  /*3e60*/  LDG.E.LTC128B.U16 R152, desc[UR40][R12.64+0x10] ;  /* 0x000010280c987981 */ /* 0x000164000c1e1520 */
.L_x_54:
[----:B------:R-:W-:Y:S05]  /*3e70*/  BSYNC B1 ;  /* 0x0000000000017941 */ /* 0x000fea0003800000 */
.L_x_53:
        /* <DEDUP_REMOVED lines=9> */
.L_x_56:
[----:B------:R-:W-:Y:S05]  /*3f10*/  BSYNC B1 ;  /* 0x0000000000017941 */ /* 0x000fea0003800000 */
.L_x_55:
[----:B0----5:R-:W-:Y:S01]  /*3f20*/  IMAD.U32 R21, R152, 0x10000, RZ ;  /* 0x0001000098157824 */ /* 0x021fe200078e00ff */
[----:B------:R-:W-:Y:S01]  /*3f30*/  ISETP.GT.AND P3, PT, R3, 0x10, PT ;  /* 0x000000100300780c */ /* 0x000fe20003f64270 */
[----:B------:R-:W-:Y:S02]  /*3f40*/  BSSY B1, `(.L_x_57) ;  /* 0x0000008000017945 */ /* 0x000fe40003800000 */
[----:B------:R-:W-:Y:S01]  /*3f50*/  FMUL R20, R21, R138 ;  /* 0x0000008a15147220 */ /* 0x000fe20000400000 */
[----:B------:R-:W-:-:S03]  /*3f60*/  ISETP.GT.AND P0, PT, R0, RZ, P3 ;  /* 0x000000ff0000720c */ /* 0x000fc60001f04270 */
[----:B------:R-:W-:-:S05]  /*3f70*/  FFMA R20, R127, R137, R20 ;  /* 0x000000897f147223 */ /* 0x000fca0000000014 */
[----:B------:R-:W-:-:S05]  /*3f80*/  F2FP.BF16.F32.PACK_AB R20, RZ, R20 ;  /* 0x00000014ff14723e */ /* 0x000fca00000010ff */
[----:B------:R0:W-:Y:S01]  /*3f90*/  @P2 STG.E.U16 desc[UR40][R10.64+0x12], R20 ;  /* 0x000012140a002986 */ /* 0x0001e2000c101528 */
[----:B------:R-:W-:Y:S05]  /*3fa0*/  @!P0 BRA `(.L_x_58) ;  /* 0x0000000000048947 */ /* 0x000fea0003800000 */
[----:B------:R0:W5:Y:S02]  /*3fb0*/  LDG.E.LTC128B.U16 R152, desc[UR40][R8.64+0x20] ;  /* 0x0000202808987981 */ /* 0x000164000c1e1520 */
.L_x_58:
[----:B------:R-:W-:Y:S05]  /*3fc0*/  BSYNC B1 ;  /* 0x0000000000017941 */ /* 0x000fea0003800000 */
.L_x_57:
        /* <DEDUP_REMOVED lines=10> */
.L_x_60:
[----:B------:R-:W-:Y:S05]  /*4070*/  BSYNC B1 ;  /* 0x0000000000017941 */ /* 0x000fea0003800000 */
.L_x_59:
        /* <DEDUP_REMOVED lines=9> */
.L_x_62:
[----:B------:R-:W-:Y:S05]  /*4110*/  BSYNC B1 ;  /* 0x0000000000017941 */ /* 0x000fea0003800000 */
.L_x_61:
        /* <DEDUP_REMOVED lines=9> */
.L_x_64:
[----:B------:R-:W-:Y:S05]  /*41b0*/  BSYNC B1 ;  /* 0x0000000000017941 */ /* 0x000fea0003800000 */
.L_x_63:
        /* <DEDUP_REMOVED lines=10> */
.L_x_66:
[----:B------:R-:W-:Y:S05]  /*4260*/  BSYNC B1 ;  /* 0x0000000000017941 */ /* 0x000fea0003800000 */
.L_x_65:
[----:B-----5:R-:W-:Y:S01]  /*4270*/  IMAD.U32 R11, R152, 0x10000, RZ ;  /* 0x00010000980b7824 */ /* 0x020fe200078e00ff */
        /* <DEDUP_REMOVED lines=9> */
.L_x_68:
[----:B------:R-:W-:Y:S05]  /*4310*/  BSYNC B1 ;  /* 0x0000000000017941 */ /* 0x000fea0003800000 */
.L_x_67:
        /* <DEDUP_REMOVED lines=9> */
.L_x_70:
[----:B------:R-:W-:Y:S05]  /*43b0*/  BSYNC B1 ;  /* 0x0000000000017941 */ /* 0x000fea0003800000 */
.L_x_69:
        /* <DEDUP_REMOVED lines=9> */
.L_x_72:
[----:B------:R-:W-:Y:S05]  /*4450*/  BSYNC B1 ;  /* 0x0000000000017941 */ /* 0x000fea0003800000 */
.L_x_71:
        /* <DEDUP_REMOVED lines=9> */
.L_x_74:
[----:B------:R-:W-:Y:S05]  /*44f0*/  BSYNC B1 ;  /* 0x0000000000017941 */ /* 0x000fea0003800000 */
.L_x_73:
[----:B-----5:R-:W-:Y:S01]  /*4500*/  IMAD.U32 R11, R152, 0x10000, RZ ;  /* 0x00010000980b7824 */ /* 0x020fe200078e00ff */
[----:B------:R-:W-:Y:S01]  /*4510*/  ISETP.GT.AND P4, PT, R0, 0x80, P2 ;  /* 0x000000800000780c */ /* 0x000fe20001784270 */
[----:B------:R-:W-:Y:S02]  /*4520*/  BSSY B1, `(.L_x_75) ;  /* 0x000000a000017945 */ /* 0x000fe40003800000 */
[----:B------:R-:W-:-:S04]  /*4530*/  FMUL R11, R11, R138 ;  /* 0x0000008a0b0b7220 */ /* 0x000fc80000400000 */
[----:B------:R-:W-:Y:S01]  /*4540*/  FFMA R104, R104, R137, R11 ;  /* 0x0000008968687223 */ /* 0x000fe2000000000b */
[----:B0-----:R-:W-:-:S04]  /*4550*/  IMAD.WIDE.U32 R10, R4, 0xf0, R128 ;  /* 0x000000f0040a7825 */ /* 0x001fc800078e0080 */
[----:B------:R-:W-:Y:S01]  /*4560*/  F2FP.BF16.F32.PACK_AB R104, RZ, R104 ;  /* 0x00000068ff68723e */ /* 0x000fe200000010ff */
[----:B------:R-:W-:Y:S02]  /*4570*/  IMAD.IADD R5, R5, 0x1, R11 ;  /* 0x0000000105057824 */ /* 0x000fe400078e020b */
[----:B------:R-:W-:-:S05]  /*4580*/  IMAD.MOV.U32 R4, RZ, RZ, R10 ;  /* 0x000000ffff047224 */ /* 0x000fca00078e000a */
[----:B------:R0:W-:Y:S01]  /*4590*/  @P5 STG.E.U16 desc[UR40][R4.64+0x20], R104 ;  /* 0x0000206804005986 */ /* 0x0001e2000c101528 */
[----:B------:R-:W-:Y:S05]  /*45a0*/  @!P4 BRA `(.L_x_76) ;  /* 0x000000000004c947 */ /* 0x000fea0003800000 */
[----:B------:R0:W5:Y:S02]  /*45b0*/  LDG.E.LTC128B.U16 R152, desc[UR40][R130.64+0x22] ;  /* 0x0000222882987981 */ /* 0x000164000c1e1520 */
.L_x_76:
[----:B------:R-:W-:Y:S05]  /*45c0*/  BSYNC B1 ;  /* 0x0000000000017941 */ /* 0x000fea0003800000 */
.L_x_75:
        /* <DEDUP_REMOVED lines=9> */
.L_x_78:
[----:B------:R-:W-:Y:S05]  /*4660*/  BSYNC B1 ;  /* 0x0000000000017941 */ /* 0x000fea0003800000 */
.L_x_77:
[----:B-----5:R-:W-:Y:S01]  /*4670*/  IMAD.U32 R11, R152, 0x10000, RZ ;  /* 0x00010000980b7824 */ /* 0x020fe200078e00ff */
[----:B------:R-:W-:Y:S01]  /*4680*/  IADD3 R10, P4, R151, R10, RZ ;  /* 0x0000000a970a7210 */ /* 0x000fe20007f9e0ff */
[----:B------:R-:W-:Y:S01]  /*4690*/  BSSY B1, `(.L_x_79) ;  /* 0x0000009000017945 */ /* 0x000fe20003800000 */
[----:B------:R-:W-:Y:S01]  /*46a0*/  ISETP.GT.AND P2, PT, R0, 0x88, P2 ;  /* 0x000000880000780c */ /* 0x000fe20001744270 */
[----:B------:R-:W-:-:S04]  /*46b0*/  FMUL R11, R11, R138 ;  /* 0x0000008a0b0b7220 */ /* 0x000fc80000400000 */
[----:B------:R-:W-:-:S05]  /*46c0*/  FFMA R11, R106, R137, R11 ;  /* 0x000000896a0b7223 */ /* 0x000fca000000000b */
[----:B0-----:R-:W-:Y:S01]  /*46d0*/  F2FP.BF16.F32.PACK_AB R20, RZ, R11 ;  /* 0x0000000bff14723e */ /* 0x001fe200000010ff */
[----:B------:R-:W-:-:S05]  /*46e0*/  IMAD.X R11, R153, 0x1, R5, P4 ;  /* 0x00000001990b7824 */ /* 0x000fca00020e0605 */
[----:B------:R0:W-:Y:S01]  /*46f0*/  @P3 STG.E.U16 desc[UR40][R10.64+0x20], R20 ;  /* 0x000020140a003986 */ /* 0x0001e2000c101528 */
[----:B------:R-:W-:Y:S05]  /*4700*/  @!P2 BRA `(.L_x_80) ;  /* 0x000000000004a947 */ /* 0x000fea0003800000 */
[----:B------:R0:W5:Y:S02]  /*4710*/  LDG.E.LTC128B.U16 R152, desc[UR40][R12.64+0x22] ;  /* 0x000022280c987981 */ /* 0x000164000c1e1520 */
.L_x_80:
[----:B------:R-:W-:Y:S05]  /*4720*/  BSYNC B1 ;  /* 0x0000000000017941 */ /* 0x000fea0003800000 */
.L_x_79:
[----:B-----5:R-:W-:Y:S01]  /*4730*/  IMAD.U32 R21, R152, 0x10000, RZ ;  /* 0x0001000098157824 */ /* 0x020fe200078e00ff */
[----:B------:R-:W-:Y:S01]  /*4740*/  ISETP.GT.AND P3, PT, R0, 0x80, P1 ;  /* 0x000000800000780c */ /* 0x000fe20000f64270 */
[----:B------:R-:W-:Y:S02]  /*4750*/  BSSY B1, `(.L_x_81) ;  /* 0x0000007000017945 */ /* 0x000fe40003800000 */
[----:B0-----:R-:W-:-:S04]  /*4760*/  FMUL R20, R21, R138 ;  /* 0x0000008a15147220 */ /* 0x001fc80000400000 */
[----:B------:R-:W-:-:S05]  /*4770*/  FFMA R20, R107, R137, R20 ;  /* 0x000000896b147223 */ /* 0x000fca0000000014 */
[----:B------:R-:W-:-:S05]  /*4780*/  F2FP.BF16.F32.PACK_AB R20, RZ, R20 ;  /* 0x00000014ff14723e */ /* 0x000fca00000010ff */
[----:B------:R0:W-:Y:S01]  /*4790*/  @P2 STG.E.U16 desc[UR40][R10.64+0x22], R20 ;  /* 0x000022140a002986 */ /* 0x0001e2000c101528 */
[----:B------:R-:W-:Y:S05]  /*47a0*/  @!P3 BRA `(.L_x_82) ;  /* 0x000000000004b947 */ /* 0x000fea0003800000 */
[----:B------:R0:W5:Y:S02]  /*47b0*/  LDG.E.LTC128B.U16 R152, desc[UR40][R130.64+0x30] ;  /* 0x0000302882987981 */ /* 0x000164000c1e1520 */
.L_x_82:
[----:B------:R-:W-:Y:S05]  /*47c0*/  BSYNC B1 ;  /* 0x0000000000017941 */ /* 0x000fea0003800000 */
.L_x_81:
        /* <DEDUP_REMOVED lines=9> */
.L_x_84:
[----:B------:R-:W-:Y:S05]  /*4860*/  BSYNC B1 ;  /* 0x0000000000017941 */ /* 0x000fea0003800000 */
.L_x_83:
        /* <DEDUP_REMOVED lines=9> */
.L_x_86:
[----:B------:R-:W-:Y:S05]  /*4900*/  BSYNC B1 ;  /* 0x0000000000017941 */ /* 0x000fea0003800000 */
.L_x_85:
        /* <DEDUP_REMOVED lines=9> */
.L_x_88:
[----:B------:R-:W-:Y:S05]  /*49a0*/  BSYNC B1 ;  /* 0x0000000000017941 */ /* 0x000fea0003800000 */
.L_x_87:
        /* <DEDUP_REMOVED lines=10> */
.L_x_90:
[----:B------:R-:W-:Y:S05]  /*4a50*/  BSYNC B1 ;  /* 0x0000000000017941 */ /* 0x000fea0003800000 */
.L_x_89:
        /* <DEDUP_REMOVED lines=10> */
.L_x_92:
[----:B------:R-:W-:Y:S05]  /*4b00*/  BSYNC B1 ;  /* 0x0000000000017941 */ /* 0x000fea0003800000 */
.L_x_91:
        /* <DEDUP_REMOVED lines=9> */
.L_x_94:
[----:B------:R-:W-:Y:S05]  /*4ba0*/  BSYNC B1 ;  /* 0x0000000000017941 */ /* 0x000fea0003800000 */
.L_x_93:
        /* <DEDUP_REMOVED lines=9> */
.L_x_96:
[----:B------:R-:W-:Y:S05]  /*4c40*/  BSYNC B1 ;  /* 0x0000000000017941 */ /* 0x000fea0003800000 */
.L_x_95:
        /* <DEDUP_REMOVED lines=10> */
.L_x_98:
[----:B------:R-:W-:Y:S05]  /*4cf0*/  BSYNC B1 ;  /* 0x0000000000017941 */ /* 0x000fea0003800000 */
.L_x_97:
        /* <DEDUP_REMOVED lines=10> */
.L_x_100:
[----:B------:R-:W-:Y:S05]  /*4da0*/  BSYNC B1 ;  /* 0x0000000000017941 */ /* 0x000fea0003800000 */
.L_x_99:
        /* <DEDUP_REMOVED lines=9> */
.L_x_102:
[----:B------:R-:W-:Y:S05]  /*4e40*/  BSYNC B1 ;  /* 0x0000000000017941 */ /* 0x000fea0003800000 */
.L_x_101:
        /* <DEDUP_REMOVED lines=9> */
.L_x_104:
[----:B------:R-:W-:Y:S05]  /*4ee0*/  BSYNC B1 ;  /* 0x0000000000017941 */ /* 0x000fea0003800000 */
.L_x_103:
        /* <DEDUP_REMOVED lines=9> */
.L_x_106:
[----:B------:R-:W-:Y:S05]  /*4f80*/  BSYNC B1 ;  /* 0x0000000000017941 */ /* 0x000fea0003800000 */
.L_x_105:
        /* <DEDUP_REMOVED lines=9> */
.L_x_108:
[----:B------:R-:W-:Y:S05]  /*5020*/  BSYNC B1 ;  /* 0x0000000000017941 */ /* 0x000fea0003800000 */
.L_x_107:
        /* <DEDUP_REMOVED lines=9> */
.L_x_110:
[----:B------:R-:W-:Y:S05]  /*50c0*/  BSYNC B1 ;  /* 0x0000000000017941 */ /* 0x000fea0003800000 */
.L_x_109:
        /* <DEDUP_REMOVED lines=9> */
.L_x_112:
[----:B------:R-:W-:Y:S05]  /*5160*/  BSYNC B1 ;  /* 0x0000000000017941 */ /* 0x000fea0003800000 */
.L_x_111:
        /* <DEDUP_REMOVED lines=9> */
.L_x_114:
[----:B------:R-:W-:Y:S05]  /*5200*/  BSYNC B1 ;  /* 0x0000000000017941 */ /* 0x000fea0003800000 */
.L_x_113:
        /* <DEDUP_REMOVED lines=9> */
.L_x_116:
[----:B------:R-:W-:Y:S05]  /*52a0*/  BSYNC B1 ;  /* 0x0000000000017941 */ /* 0x000fea0003800000 */
.L_x_115:
        /* <DEDUP_REMOVED lines=9> */
.L_x_118:
[----:B------:R-:W-:Y:S05]  /*5340*/  BSYNC B1 ;  /* 0x0000000000017941 */ /* 0x000fea0003800000 */
.L_x_117:
        /* <DEDUP_REMOVED lines=9> */
.L_x_120:
[----:B------:R-:W-:Y:S05]  /*53e0*/  BSYNC B1 ;  /* 0x0000000000017941 */ /* 0x000fea0003800000 */
.L_x_119:
        /* <DEDUP_REMOVED lines=10> */
.L_x_122:
[----:B------:R-:W-:Y:S05]  /*5490*/  BSYNC B1 ;  /* 0x0000000000017941 */ /* 0x000fea0003800000 */
.L_x_121:
        /* <DEDUP_REMOVED lines=10> */
.L_x_124:
[----:B------:R-:W-:Y:S05]  /*5540*/  BSYNC B1 ;  /* 0x0000000000017941 */ /* 0x000fea0003800000 */
.L_x_123:
        /* <DEDUP_REMOVED lines=9> */
.L_x_126:
[----:B------:R-:W-:Y:S05]  /*55e0*/  BSYNC B1 ;  /* 0x0000000000017941 */ /* 0x000fea0003800000 */
.L_x_125:
        /* <DEDUP_REMOVED lines=9> */
.L_x_128:
[----:B------:R-:W-:Y:S05]  /*5680*/  BSYNC B1 ;  /* 0x0000000000017941 */ /* 0x000fea0003800000 */
.L_x_127:
        /* <DEDUP_REMOVED lines=10> */
.L_x_130:
[----:B------:R-:W-:Y:S05]  /*5730*/  BSYNC B1 ;  /* 0x0000000000017941 */ /* 0x000fea0003800000 */
.L_x_129:
        /* <DEDUP_REMOVED lines=10> */
.L_x_132:
[----:B------:R-:W-:Y:S05]  /*57e0*/  BSYNC B1 ;  /* 0x0000000000017941 */ /* 0x000fea0003800000 */
.L_x_131:
        /* <DEDUP_REMOVED lines=9> */
.L_x_134:
[----:B------:R-:W-:Y:S05]  /*5880*/  BSYNC B1 ;  /* 0x0000000000017941 */ /* 0x000fea0003800000 */
.L_x_133:
        /* <DEDUP_REMOVED lines=9> */
.L_x_136:
[----:B------:R-:W-:Y:S05]  /*5920*/  BSYNC B1 ;  /* 0x0000000000017941 */ /* 0x000fea0003800000 */
.L_x_135:
        /* <DEDUP_REMOVED lines=9> */
.L_x_138:
[----:B------:R-:W-:Y:S05]  /*59c0*/  BSYNC B1 ;  /* 0x0000000000017941 */ /* 0x000fea0003800000 */
.L_x_137:
        /* <DEDUP_REMOVED lines=9> */
.L_x_140:
[----:B------:R-:W-:Y:S05]  /*5a60*/  BSYNC B1 ;  /* 0x0000000000017941 */ /* 0x000fea0003800000 */
.L_x_139:
        /* <DEDUP_REMOVED lines=9> */
.L_x_142:
[----:B------:R-:W-:Y:S05]  /*5b00*/  BSYNC B1 ;  /* 0x0000000000017941 */ /* 0x000fea0003800000 */
.L_x_141:
        /* <DEDUP_REMOVED lines=9> */
.L_x_144:
[----:B------:R-:W-:Y:S05]  /*5ba0*/  BSYNC B1 ;  /* 0x0000000000017941 */ /* 0x000fea0003800000 */
.L_x_143:
        /* <DEDUP_REMOVED lines=9> */
.L_x_146:
[----:B------:R-:W-:Y:S05]  /*5c40*/  BSYNC B1 ;  /* 0x0000000000017941 */ /* 0x000fea0003800000 */
.L_x_145:
        /* <DEDUP_REMOVED lines=9> */
.L_x_148:
[----:B------:R-:W-:Y:S05]  /*5ce0*/  BSYNC B1 ;  /* 0x0000000000017941 */ /* 0x000fea0003800000 */
.L_x_147:
        /* <DEDUP_REMOVED lines=9> */
.L_x_150:
[----:B------:R-:W-:Y:S05]  /*5d80*/  BSYNC B1 ;  /* 0x0000000000017941 */ /* 0x000fea0003800000 */
.L_x_149:
        /* <DEDUP_REMOVED lines=9> */
.L_x_152:
[----:B------:R-:W-:Y:S05]  /*5e20*/  BSYNC B1 ;  /* 0x0000000000017941 */ /* 0x000fea0003800000 */
.L_x_151:
        /* <DEDUP_REMOVED lines=10> */
.L_x_154:
[----:B------:R-:W-:Y:S05]  /*5ed0*/  BSYNC B1 ;  /* 0x0000000000017941 */ /* 0x000fea0003800000 */
.L_x_153:
        /* <DEDUP_REMOVED lines=10> */
.L_x_156:
[----:B------:R-:W-:Y:S05]  /*5f80*/  BSYNC B1 ;  /* 0x0000000000017941 */ /* 0x000fea0003800000 */
.L_x_155:
        /* <DEDUP_REMOVED lines=9> */
.L_x_158:
[----:B------:R-:W-:Y:S05]  /*6020*/  BSYNC B1 ;  /* 0x0000000000017941 */ /* 0x000fea0003800000 */
.L_x_157:
        /* <DEDUP_REMOVED lines=9> */
.L_x_160:
[----:B------:R-:W-:Y:S05]  /*60c0*/  BSYNC B1 ;  /* 0x0000000000017941 */ /* 0x000fea0003800000 */
.L_x_159:
        /* <DEDUP_REMOVED lines=10> */
.L_x_162:
[----:B------:R-:W-:Y:S05]  /*6170*/  BSYNC B1 ;  /* 0x0000000000017941 */ /* 0x000fea0003800000 */
.L_x_161:
        /* <DEDUP_REMOVED lines=10> */
.L_x_164:
[----:B------:R-:W-:Y:S05]  /*6220*/  BSYNC B1 ;  /* 0x0000000000017941 */ /* 0x000fea0003800000 */
.L_x_163:
        /* <DEDUP_REMOVED lines=9> */
.L_x_166:
[----:B------:R-:W-:Y:S05]  /*62c0*/  BSYNC B1 ;  /* 0x0000000000017941 */ /* 0x000fea0003800000 */
.L_x_165:
        /* <DEDUP_REMOVED lines=9> */
.L_x_168:
[----:B------:R-:W-:Y:S05]  /*6360*/  BSYNC B1 ;  /* 0x0000000000017941 */ /* 0x000fea0003800000 */
.L_x_167:
        /* <DEDUP_REMOVED lines=9> */
.L_x_170:
[----:B------:R-:W-:Y:S05]  /*6400*/  BSYNC B1 ;  /* 0x0000000000017941 */ /* 0x000fea0003800000 */
.L_x_169:
        /* <DEDUP_REMOVED lines=9> */
.L_x_172:
[----:B------:R-:W-:Y:S05]  /*64a0*/  BSYNC B1 ;  /* 0x0000000000017941 */ /* 0x000fea0003800000 */
.L_x_171:
        /* <DEDUP_REMOVED lines=9> */
.L_x_174:
[----:B------:R-:W-:Y:S05]  /*6540*/  BSYNC B1 ;  /* 0x0000000000017941 */ /* 0x000fea0003800000 */
.L_x_173:
        /* <DEDUP_REMOVED lines=9> */
.L_x_176:
[----:B------:R-:W-:Y:S05]  /*65e0*/  BSYNC B1 ;  /* 0x0000000000017941 */ /* 0x000fea0003800000 */
.L_x_175:
        /* <DEDUP_REMOVED lines=9> */
.L_x_178:
[----:B------:R-:W-:Y:S05]  /*6680*/  BSYNC B1 ;  /* 0x0000000000017941 */ /* 0x000fea0003800000 */
.L_x_177:
        /* <DEDUP_REMOVED lines=9> */
.L_x_180:
[----:B------:R-:W-:Y:S05]  /*6720*/  BSYNC B1 ;  /* 0x0000000000017941 */ /* 0x000fea0003800000 */
.L_x_179:
        /* <DEDUP_REMOVED lines=9> */
.L_x_182:
[----:B------:R-:W-:Y:S05]  /*67c0*/  BSYNC B1 ;  /* 0x0000000000017941 */ /* 0x000fea0003800000 */
.L_x_181:
        /* <DEDUP_REMOVED lines=9> */
.L_x_184:
[----:B------:R-:W-:Y:S05]  /*6860*/  BSYNC B1 ;  /* 0x0000000000017941 */ /* 0x000fea0003800000 */
.L_x_183:
        /* <DEDUP_REMOVED lines=10> */
.L_x_186:
[----:B------:R-:W-:Y:S05]  /*6910*/  BSYNC B1 ;  /* 0x0000000000017941 */ /* 0x000fea0003800000 */
.L_x_185:
        /* <DEDUP_REMOVED lines=10> */
.L_x_188:
[----:B------:R-:W-:Y:S05]  /*69c0*/  BSYNC B1 ;  /* 0x0000000000017941 */ /* 0x000fea0003800000 */
.L_x_187:
        /* <DEDUP_REMOVED lines=9> */
.L_x_190:
[----:B------:R-:W-:Y:S05]  /*6a60*/  BSYNC B1 ;  /* 0x0000000000017941 */ /* 0x000fea0003800000 */
.L_x_189:
        /* <DEDUP_REMOVED lines=9> */
.L_x_192:
[----:B------:R-:W-:Y:S05]  /*6b00*/  BSYNC B1 ;  /* 0x0000000000017941 */ /* 0x000fea0003800000 */
.L_x_191:
        /* <DEDUP_REMOVED lines=10> */
.L_x_194:
[----:B------:R-:W-:Y:S05]  /*6bb0*/  BSYNC B1 ;  /* 0x0000000000017941 */ /* 0x000fea0003800000 */
.L_x_193:
        /* <DEDUP_REMOVED lines=10> */
.L_x_196:
[----:B------:R-:W-:Y:S05]  /*6c60*/  BSYNC B1 ;  /* 0x0000000000017941 */ /* 0x000fea0003800000 */
.L_x_195:
        /* <DEDUP_REMOVED lines=9> */
.L_x_198:
[----:B------:R-:W-:Y:S05]  /*6d00*/  BSYNC B1 ;  /* 0x0000000000017941 */ /* 0x000fea0003800000 */
.L_x_197:
        /* <DEDUP_REMOVED lines=9> */
.L_x_200:
[----:B------:R-:W-:Y:S05]  /*6da0*/  BSYNC B1 ;  /* 0x0000000000017941 */ /* 0x000fea0003800000 */
.L_x_199:
        /* <DEDUP_REMOVED lines=9> */
.L_x_202:
[----:B------:R-:W-:Y:S05]  /*6e40*/  BSYNC B1 ;  /* 0x0000000000017941 */ /* 0x000fea0003800000 */
.L_x_201:
        /* <DEDUP_REMOVED lines=9> */
.L_x_204:
[----:B------:R-:W-:Y:S05]  /*6ee0*/  BSYNC B1 ;  /* 0x0000000000017941 */ /* 0x000fea0003800000 */
.L_x_203:
        /* <DEDUP_REMOVED lines=9> */
.L_x_206:
[----:B------:R-:W-:Y:S05]  /*6f80*/  BSYNC B1 ;  /* 0x0000000000017941 */ /* 0x000fea0003800000 */
.L_x_205:
        /* <DEDUP_REMOVED lines=9> */
.L_x_208:
[----:B------:R-:W-:Y:S05]  /*7020*/  BSYNC B1 ;  /* 0x0000000000017941 */ /* 0x000fea0003800000 */
.L_x_207:
        /* <DEDUP_REMOVED lines=9> */
.L_x_210:
[----:B------:R-:W-:Y:S05]  /*70c0*/  BSYNC B1 ;  /* 0x0000000000017941 */ /* 0x000fea0003800000 */
.L_x_209:
        /* <DEDUP_REMOVED lines=9> */
.L_x_212:
[----:B------:R-:W-:Y:S05]  /*7160*/  BSYNC B1 ;  /* 0x0000000000017941 */ /* 0x000fea0003800000 */
.L_x_211:
        /* <DEDUP_REMOVED lines=9> */
.L_x_214:
[----:B------:R-:W-:Y:S05]  /*7200*/  BSYNC B1 ;  /* 0x0000000000017941 */ /* 0x000fea0003800000 */
.L_x_213:
        /* <DEDUP_REMOVED lines=9> */
.L_x_216:
[----:B------:R-:W-:Y:S05]  /*72a0*/  BSYNC B1 ;  /* 0x0000000000017941 */ /* 0x000fea0003800000 */
.L_x_215:
        /* <DEDUP_REMOVED lines=10> */
.L_x_218:
[----:B------:R-:W-:Y:S05]  /*7350*/  BSYNC B1 ;  /* 0x0000000000017941 */ /* 0x000fea0003800000 */
.L_x_217:
        /* <DEDUP_REMOVED lines=10> */
.L_x_220:
[----:B------:R-:W-:Y:S05]  /*7400*/  BSYNC B1 ;  /* 0x0000000000017941 */ /* 0x000fea0003800000 */
.L_x_219:
        /* <DEDUP_REMOVED lines=9> */
.L_x_222:
[----:B------:R-:W-:Y:S05]  /*74a0*/  BSYNC B1 ;  /* 0x0000000000017941 */ /* 0x000fea0003800000 */
.L_x_221:
        /* <DEDUP_REMOVED lines=9> */
.L_x_224:
[----:B------:R-:W-:Y:S05]  /*7540*/  BSYNC B1 ;  /* 0x0000000000017941 */ /* 0x000fea0003800000 */
.L_x_223:
        /* <DEDUP_REMOVED lines=10> */
.L_x_226:
[----:B------:R-:W-:Y:S05]  /*75f0*/  BSYNC B1 ;  /* 0x0000000000017941 */ /* 0x000fea0003800000 */
.L_x_225:
        /* <DEDUP_REMOVED lines=10> */
.L_x_228:
[----:B------:R-:W-:Y:S05]  /*76a0*/  BSYNC B1 ;  /* 0x0000000000017941 */ /* 0x000fea0003800000 */
.L_x_227:
[----:B-----5:R-:W-:Y:S01]  /*76b0*/  IMAD.U32 R3, R152, 0x10000, RZ ;  /* 0x0001000098037824 */ /* 0x020fe200078e00ff */
[----:B------:R-:W-:Y:S01]  /*76c0*/  ISETP.GT.AND P5, PT, R0, 0x8, P1 ;  /* 0x000000080000780c */ /* 0x000fe20000fa4270 */
[----:B------:R-:W-:Y:S02]  /*76d0*/  BSSY B1, `(.L_x_229) ;  /* 0x0000007000017945 */ /* 0x000fe40003800000 */
[----:B01-3--:R-:W-:-:S04]  /*76e0*/  FMUL R8, R3, R138 ;  /* 0x0000008a03087220 */ /* 0x00bfc80000400000 */
[----:B------:R-:W-:-:S05]  /*76f0*/  FFMA R8, R37, R137, R8 ;  /* 0x0000008925087223 */ /* 0x000fca0000000008 */
[----:B------:R-:W-:-:S05]  /*7700*/  F2FP.BF16.F32.PACK_AB R8, RZ, R8 ;  /* 0x00000008ff08723e */ /* 0x000fca00000010ff */
[----:B------:R0:W-:Y:S01]  /*7710*/  @P4 STG.E.U16 desc[UR40][R6.64+0xd2], R8 ;  /* 0x0000d20806004986 */ /* 0x0001e2000c101528 */
[----:B------:R-:W-:Y:S05]  /*7720*/  @!P5 BRA `(.L_x_230) ;  /* 0x000000000004d947 */ /* 0x000fea0003800000 */
[----:B------:R1:W5:Y:S02]  /*7730*/  LDG.E.LTC128B.U16 R152, desc[UR40][R14.64+0xd0] ;  /* 0x0000d0280e987981 */ /* 0x000364000c1e1520 */
.L_x_230:
[----:B------:R-:W-:Y:S05]  /*7740*/  BSYNC B1 ;  /* 0x0000000000017941 */ /* 0x000fea0003800000 */
.L_x_229:
        /* <DEDUP_REMOVED lines=9> */
.L_x_232:
[----:B------:R-:W-:Y:S05]  /*77e0*/  BSYNC B1 ;  /* 0x0000000000017941 */ /* 0x000fea0003800000 */
.L_x_231:
[----:B---3-5:R-:W-:Y:S01]  /*77f0*/  IMAD.U32 R3, R152, 0x10000, RZ ;  /* 0x0001000098037824 */ /* 0x028fe200078e00ff */
        /* <DEDUP_REMOVED lines=8> */
.L_x_234:
[----:B------:R-:W-:Y:S05]  /*7880*/  BSYNC B1 ;  /* 0x0000000000017941 */ /* 0x000fea0003800000 */
.L_x_233:
        /* <DEDUP_REMOVED lines=9> */
.L_x_236:
[----:B------:R-:W-:Y:S05]  /*7920*/  BSYNC B1 ;  /* 0x0000000000017941 */ /* 0x000fea0003800000 */
.L_x_235:
        /* <DEDUP_REMOVED lines=9> */
.L_x_238:
[----:B------:R-:W-:Y:S05]  /*79c0*/  BSYNC B1 ;  /* 0x0000000000017941 */ /* 0x000fea0003800000 */
.L_x_237:
        /* <DEDUP_REMOVED lines=9> */
.L_x_240:
[----:B------:R-:W-:Y:S05]  /*7a60*/  BSYNC B1 ;  /* 0x0000000000017941 */ /* 0x000fea0003800000 */
.L_x_239:
        /* <DEDUP_REMOVED lines=9> */
.L_x_242:
[----:B------:R-:W-:Y:S05]  /*7b00*/  BSYNC B1 ;  /* 0x0000000000017941 */ /* 0x000fea0003800000 */
.L_x_241:
        /* <DEDUP_REMOVED lines=9> */
.L_x_244:
[----:B------:R-:W-:Y:S05]  /*7ba0*/  BSYNC B1 ;  /* 0x0000000000017941 */ /* 0x000fea0003800000 */
.L_x_243:
        /* <DEDUP_REMOVED lines=9> */
.L_x_246:
[----:B------:R-:W-:Y:S05]  /*7c40*/  BSYNC B1 ;  /* 0x0000000000017941 */ /* 0x000fea0003800000 */
.L_x_245:
        /* <DEDUP_REMOVED lines=9> */
.L_x_248:
[----:B------:R-:W-:Y:S05]  /*7ce0*/  BSYNC B1 ;  /* 0x0000000000017941 */ /* 0x000fea0003800000 */
.L_x_247:
[----:B------:R-:W-:Y:S05]  /*7cf0*/  @!P0 BRA `(.L_x_249) ;  /* 0x0000001c00e08947 */ /* 0x000fea0003800000 */
[----:B0----5:R-:W-:-:S04]  /*7d00*/  IMAD.U32 R3, R152, 0x10000, RZ ;  /* 0x0001000098037824 */ /* 0x021fc800078e00ff */
[----:B------:R-:W-:-:S04]  /*7d10*/  FMUL R0, R3, R138 ;  /* 0x0000008a03007220 */ /* 0x000fc80000400000 */
[----:B------:R-:W-:-:S05]  /*7d20*/  FFMA R0, R31, R137, R0 ;  /* 0x000000891f007223 */ /* 0x000fca0000000000 */
[----:B------:R-:W-:-:S05]  /*7d30*/  F2FP.BF16.F32.PACK_AB R0, RZ, R0 ;  /* 0x00000000ff00723e */ /* 0x000fca00000010ff */
[----:B------:R0:W-:Y:S01]  /*7d40*/  STG.E.U16 desc[UR40][R10.64+0xd2], R0 ;  /* 0x0000d2000a007986 */ /* 0x0001e2000c101528 */
[----:B------:R-:W-:Y:S05]  /*7d50*/  BRA `(.L_x_249) ;  /* 0x0000001c00c87947 */ /* 0x000fea0003800000 */
.L_x_30:
[----:B------:R-:W-:Y:S01]  /*7d60*/  ULDC.64 UR4, c[0x0][0x5c0] ;  /* 0x0001700000047ab9 */ /* 0x000fe20000000a00 */
[-C--:B------:R-:W-:Y:S01]  /*7d70*/  FMUL R128, R128, R137.reuse ;  /* 0x0000008980807220 */ /* 0x080fe20000400000 */
[----:B------:R-:W-:Y:S01]  /*7d80*/  LEA R6, P2, R144, UR4, 0x1 ;  /* 0x0000000490067c11 */ /* 0x000fe2000f8408ff */
[----:B------:R-:W-:Y:S01]  /*7d90*/  IMAD.SHL.U32 R139, R4, 0x10, RZ ;  /* 0x00000010048b7824 */ /* 0x000fe200078e00ff */
[----:B------:R-:W-:Y:S01]  /*7da0*/  ISETP.GT.AND P3, PT, R3, 0x1, PT ;  /* 0x000000010300780c */ /* 0x000fe20003f64270 */
[-C--:B------:R-:W-:Y:S01]  /*7db0*/  FMUL R129, R129, R137.reuse ;  /* 0x0000008981817220 */ /* 0x080fe20000400000 */
[----:B------:R-:W-:Y:S01]  /*7dc0*/  F2FP.BF16.F32.PACK_AB R128, RZ, R128 ;  /* 0x00000080ff80723e */ /* 0x000fe200000010ff */
[-C--:B------:R-:W-:Y:S01]  /*7dd0*/  FMUL R131, R131, R137.reuse ;  /* 0x0000008983837220 */ /* 0x080fe20000400000 */
[----:B------:R-:W-:Y:S01]  /*7de0*/  LEA.HI.X R7, R144, UR5, R153, 0x1, P2 ;  /* 0x0000000590077c11 */ /* 0x000fe200090f0c99 */
[-C--:B------:R-:W-:Y:S01]  /*7df0*/  FMUL R130, R130, R137.reuse ;  /* 0x0000008982827220 */ /* 0x080fe20000400000 */
[----:B------:R-:W-:Y:S01]  /*7e00*/  ISETP.GT.AND P2, PT, R0, RZ, P3 ;  /* 0x000000ff0000720c */ /* 0x000fe20001f44270 */
[-C--:B------:R-:W-:Y:S01]  /*7e10*/  FMUL R133, R133, R137.reuse ;  /* 0x0000008985857220 */ /* 0x080fe20000400000 */
[----:B------:R-:W-:Y:S01]  /*7e20*/  SHF.L.U64.HI R23, R4, 0x4, R5 ;  /* 0x0000000404177819 */ /* 0x000fe20000010205 */
[----:B------:R-:W-:Y:S01]  /*7e30*/  @P1 STG.E.U16 desc[UR40][R6.64], R128 ;  /* 0x0000008006001986 */ /* 0x000fe2000c101528 */
[----:B------:R-:W-:Y:S01]  /*7e40*/  ISETP.GT.AND P1, PT, R0, 0x8, P3 ;  /* 0x000000080000780c */ /* 0x000fe20001f24270 */
[-C--:B------:R-:W-:Y:S01]  /*7e50*/  FMUL R132, R132, R137.reuse ;  /* 0x0000008984847220 */ /* 0x080fe20000400000 */
[----:B------:R-:W-:Y:S01]  /*7e60*/  IADD3 R8, P4, R139, R6, RZ ;  /* 0x000000068b087210 */ /* 0x000fe20007f9e0ff */
[----:B------:R-:W-:Y:S01]  /*7e70*/  FMUL R135, R135, R137 ;  /* 0x0000008987877220 */ /* 0x000fe20000400000 */
[----:B------:R-:W-:Y:S01]  /*7e80*/  F2FP.BF16.F32.PACK_AB R129, RZ, R129 ;  /* 0x00000081ff81723e */ /* 0x000fe200000010ff */
[----:B------:R-:W-:Y:S01]  /*7e90*/  FMUL R134, R134, R137 ;  /* 0x0000008986867220 */ /* 0x000fe20000400000 */
[----:B------:R-:W-:Y:S01]  /*7ea0*/  F2FP.BF16.F32.PACK_AB R131, RZ, R131 ;  /* 0x00000083ff83723e */ /* 0x000fe200000010ff */
[----:B------:R-:W-:Y:S01]  /*7eb0*/  IMAD.X R9, R23, 0x1, R7, P4 ;  /* 0x0000000117097824 */ /* 0x000fe200020e0607 */
[----:B------:R-:W-:Y:S01]  /*7ec0*/  ISETP.GT.AND P5, PT, R0, 0x8, P0 ;  /* 0x000000080000780c */ /* 0x000fe200007a4270 */
[----:B------:R-:W-:Y:S01]  /*7ed0*/  @P2 STG.E.U16 desc[UR40][R6.64+0x2], R129 ;  /* 0x0000028106002986 */ /* 0x000fe2000c101528 */
[----:B------:R-:W-:Y:S01]  /*7ee0*/  F2FP.BF16.F32.PACK_AB R130, RZ, R130 ;  /* 0x00000082ff82723e */ /* 0x000fe200000010ff */
[----:B------:R-:W-:Y:S01]  /*7ef0*/  FMUL R120, R120, R137 ;  /* 0x0000008978787220 */ /* 0x000fe20000400000 */
[C---:B------:R-:W-:Y:S01]  /*7f00*/  ISETP.GT.AND P2, PT, R3.reuse, 0x8, PT ;  /* 0x000000080300780c */ /* 0x040fe20003f44270 */
[----:B------:R-:W-:Y:S01]  /*7f10*/  @P1 STG.E.U16 desc[UR40][R8.64+0x2], R131 ;  /* 0x0000028308001986 */ /* 0x000fe2000c101528 */
[----:B------:R-:W-:Y:S01]  /*7f20*/  ISETP.GT.AND P1, PT, R3, 0x9, PT ;  /* 0x000000090300780c */ /* 0x000fe20003f24270 */
[----:B------:R-:W-:Y:S01]  /*7f30*/  IMAD R5, R5, 0xf0, RZ ;  /* 0x000000f005057824 */ /* 0x000fe200078e02ff */
[----:B------:R-:W-:Y:S01]  /*7f40*/  F2FP.BF16.F32.PACK_AB R133, RZ, R133 ;  /* 0x00000085ff85723e */ /* 0x000fe200000010ff */
[----:B------:R-:W-:Y:S01]  /*7f50*/  IMAD.WIDE.U32 R10, R4, 0xf0, R8 ;  /* 0x000000f0040a7825 */ /* 0x000fe200078e0008 */
[----:B------:R-:W-:-:S03]  /*7f60*/  ISETP.GT.AND P4, PT, R0, RZ, P1 ;  /* 0x000000ff0000720c */ /* 0x000fc60000f84270 */
[----:B------:R-:W-:Y:S01]  /*7f70*/  FMUL R121, R121, R137 ;  /* 0x0000008979797220 */ /* 0x000fe20000400000 */
[----:B------:R-:W-:Y:S01]  /*7f80*/  F2FP.BF16.F32.PACK_AB R132, RZ, R132 ;  /* 0x00000084ff84723e */ /* 0x000fe200000010ff */
[----:B------:R-:W-:Y:S01]  /*7f90*/  @P5 STG.E.U16 desc[UR40][R8.64], R130 ;  /* 0x0000008208005986 */ /* 0x000fe2000c101528 */
[----:B------:R-:W-:Y:S01]  /*7fa0*/  ISETP.GT.AND P5, PT, R0, RZ, P2 ;  /* 0x000000ff0000720c */ /* 0x000fe200017a4270 */
[----:B------:R-:W-:Y:S01]  /*7fb0*/  IMAD.IADD R11, R5, 0x1, R11 ;  /* 0x00000001050b7824 */ /* 0x000fe200078e020b */
[----:B------:R-:W-:Y:S01]  /*7fc0*/  F2FP.BF16.F32.PACK_AB R135, RZ, R135 ;  /* 0x00000087ff87723e */ /* 0x000fe200000010ff */
[-C--:B------:R-:W-:Y:S01]  /*7fd0*/  FMUL R122, R122, R137.reuse ;  /* 0x000000897a7a7220 */ /* 0x080fe20000400000 */
[----:B------:R-:W-:Y:S01]  /*7fe0*/  F2FP.BF16.F32.PACK_AB R134, RZ, R134 ;  /* 0x00000086ff86723e */ /* 0x000fe200000010ff */
[-C--:B------:R-:W-:Y:S01]  /*7ff0*/  FMUL R123, R123, R137.reuse ;  /* 0x000000897b7b7220 */ /* 0x080fe20000400000 */
[----:B------:R-:W-:Y:S01]  /*8000*/  F2FP.BF16.F32.PACK_AB R120, RZ, R120 ;  /* 0x00000078ff78723e */ /* 0x000fe200000010ff */
[----:B------:R-:W-:Y:S01]  /*8010*/  FMUL R124, R124, R137 ;  /* 0x000000897c7c7220 */ /* 0x000fe20000400000 */
[----:B------:R-:W-:Y:S01]  /*8020*/  F2FP.BF16.F32.PACK_AB R121, RZ, R121 ;  /* 0x00000079ff79723e */ /* 0x000fe200000010ff */
[----:B------:R-:W-:Y:S01]  /*8030*/  @P4 STG.E.U16 desc[UR40][R6.64+0x12], R133 ;  /* 0x0000128506004986 */ /* 0x000fe2000c101528 */
[C---:B------:R-:W-:Y:S01]  /*8040*/  ISETP.GT.AND P4, PT, R0.reuse, 0x8, P1 ;  /* 0x000000080000780c */ /* 0x040fe20000f84270 */
[-C--:B------:R-:W-:Y:S01]  /*8050*/  FMUL R125, R125, R137.reuse ;  /* 0x000000897d7d7220 */ /* 0x080fe20000400000 */
[----:B------:R-:W-:Y:S01]  /*8060*/  F2FP.BF16.F32.PACK_AB R122, RZ, R122 ;  /* 0x0000007aff7a723e */ /* 0x000fe200000010ff */
[----:B------:R-:W-:Y:S01]  /*8070*/  @P5 STG.E.U16 desc[UR40][R6.64+0x10], R132 ;  /* 0x0000108406005986 */ /* 0x000fe2000c101528 */
[----:B------:R-:W-:Y:S01]  /*8080*/  ISETP.GT.AND P5, PT, R0, 0x8, P2 ;  /* 0x000000080000780c */ /* 0x000fe200017a4270 */
[----:B------:R-:W-:Y:S01]  /*8090*/  FMUL R126, R126, R137 ;  /* 0x000000897e7e7220 */ /* 0x000fe20000400000 */
[----:B------:R-:W-:Y:S01]  /*80a0*/  F2FP.BF16.F32.PACK_AB R123, RZ, R123 ;  /* 0x0000007bff7b723e */ /* 0x000fe200000010ff */
[-C--:B------:R-:W-:Y:S01]  /*80b0*/  FMUL R127, R127, R137.reuse ;  /* 0x000000897f7f7220 */ /* 0x080fe20000400000 */
[----:B------:R-:W-:Y:S01]  /*80c0*/  F2FP.BF16.F32.PACK_AB R124, RZ, R124 ;  /* 0x0000007cff7c723e */ /* 0x000fe200000010ff */
[----:B------:R-:W-:Y:S01]  /*80d0*/  FMUL R113, R113, R137 ;  /* 0x0000008971717220 */ /* 0x000fe20000400000 */
[----:B------:R-:W-:Y:S01]  /*80e0*/  F2FP.BF16.F32.PACK_AB R125, RZ, R125 ;  /* 0x0000007dff7d723e */ /* 0x000fe200000010ff */
[-C--:B------:R-:W-:Y:S01]  /*80f0*/  FMUL R112, R112, R137.reuse ;  /* 0x0000008970707220 */ /* 0x080fe20000400000 */
[----:B------:R-:W-:Y:S01]  /*8100*/  F2FP.BF16.F32.PACK_AB R126, RZ, R126 ;  /* 0x0000007eff7e723e */ /* 0x000fe200000010ff */
[----:B------:R-:W-:Y:S01]  /*8110*/  @P4 STG.E.U16 desc[UR40][R8.64+0x12], R135 ;  /* 0x0000128708004986 */ /* 0x000fe2000c101528 */
[----:B------:R-:W-:Y:S01]  /*8120*/  ISETP.GT.AND P4, PT, R0, 0x80, P0 ;  /* 0x000000800000780c */ /* 0x000fe20000784270 */
[-C--:B------:R-:W-:Y:S01]  /*8130*/  FMUL R114, R114, R137.reuse ;  /* 0x0000008972727220 */ /* 0x080fe20000400000 */
[C---:B------:R-:W-:Y:S01]  /*8140*/  ISETP.GT.AND P0, PT, R0.reuse, 0x88, P0 ;  /* 0x000000880000780c */ /* 0x040fe20000704270 */
[----:B------:R-:W-:Y:S01]  /*8150*/  @P5 STG.E.U16 desc[UR40][R8.64+0x10], R134 ;  /* 0x0000108608005986 */ /* 0x000fe2000c101528 */
[C---:B------:R-:W-:Y:S01]  /*8160*/  ISETP.GT.AND P5, PT, R0.reuse, 0x80, P3 ;  /* 0x000000800000780c */ /* 0x040fe20001fa4270 */
[-C--:B------:R-:W-:Y:S01]  /*8170*/  FMUL R115, R115, R137.reuse ;  /* 0x0000008973737220 */ /* 0x080fe20000400000 */
[----:B------:R-:W-:Y:S01]  /*8180*/  ISETP.GT.AND P3, PT, R0, 0x88, P3 ;  /* 0x000000880000780c */ /* 0x000fe20001f64270 */
[----:B------:R-:W-:Y:S01]  /*8190*/  FMUL R116, R116, R137 ;  /* 0x0000008974747220 */ /* 0x000fe20000400000 */
[----:B------:R-:W-:Y:S01]  /*81a0*/  F2FP.BF16.F32.PACK_AB R127, RZ, R127 ;  /* 0x0000007fff7f723e */ /* 0x000fe200000010ff */
[----:B------:R-:W-:Y:S01]  /*81b0*/  FMUL R117, R117, R137 ;  /* 0x0000008975757220 */ /* 0x000fe20000400000 */
[----:B------:R-:W-:Y:S01]  /*81c0*/  F2FP.BF16.F32.PACK_AB R113, RZ, R113 ;  /* 0x00000071ff71723e */ /* 0x000fe200000010ff */
[-C--:B------:R-:W-:Y:S01]  /*81d0*/  FMUL R118, R118, R137.reuse ;  /* 0x0000008976767220 */ /* 0x080fe20000400000 */
[----:B------:R-:W-:Y:S01]  /*81e0*/  F2FP.BF16.F32.PACK_AB R112, RZ, R112 ;  /* 0x00000070ff70723e */ /* 0x000fe200000010ff */
[----:B------:R-:W-:Y:S01]  /*81f0*/  @P4 STG.E.U16 desc[UR40][R10.64], R120 ;  /* 0x000000780a004986 */ /* 0x000fe2000c101528 */
[----:B------:R-:W-:Y:S01]  /*8200*/  IADD3 R12, P4, R139, R10, RZ ;  /* 0x0000000a8b0c7210 */ /* 0x000fe20007f9e0ff */
[-C--:B------:R-:W-:Y:S01]  /*8210*/  FMUL R119, R119, R137.reuse ;  /* 0x0000008977777220 */ /* 0x080fe20000400000 */
[----:B------:R-:W-:Y:S01]  /*8220*/  F2FP.BF16.F32.PACK_AB R114, RZ, R114 ;  /* 0x00000072ff72723e */ /* 0x000fe200000010ff */
[----:B------:R0:W-:Y:S01]  /*8230*/  @P5 STG.E.U16 desc[UR40][R10.64+0x2], R121 ;  /* 0x000002790a005986 */ /* 0x0001e2000c101528 */
[C---:B------:R-:W-:Y:S01]  /*8240*/  ISETP.GT.AND P5, PT, R0.reuse, 0x80, P2 ;  /* 0x000000800000780c */ /* 0x040fe200017a4270 */
[--C-:B------:R-:W-:Y:S01]  /*8250*/  IMAD.X R13, R23, 0x1, R11.reuse, P4 ;  /* 0x00000001170d7824 */ /* 0x100fe200020e060b */
[----:B------:R-:W-:Y:S01]  /*8260*/  ISETP.GT.AND P4, PT, R0, 0x80, P1 ;  /* 0x000000800000780c */ /* 0x000fe20000f84270 */
[-C--:B------:R-:W-:Y:S01]  /*8270*/  FMUL R104, R104, R137.reuse ;  /* 0x0000008968687220 */ /* 0x080fe20000400000 */
[----:B------:R-:W-:Y:S01]  /*8280*/  ISETP.GT.AND P1, PT, R0, 0x88, P1 ;  /* 0x000000880000780c */ /* 0x000fe20000f24270 */
[-C--:B------:R-:W-:Y:S01]  /*8290*/  FMUL R105, R105, R137.reuse ;  /* 0x0000008969697220 */ /* 0x080fe20000400000 */
[----:B------:R-:W-:Y:S01]  /*82a0*/  @P0 STG.E.U16 desc[UR40][R12.64], R122 ;  /* 0x0000007a0c000986 */ /* 0x000fe2000c101528 */
[----:B------:R-:W-:Y:S01]  /*82b0*/  ISETP.GT.AND P0, PT, R3, 0x11, PT ;  /* 0x000000110300780c */ /* 0x000fe20003f04270 */
[----:B------:R-:W-:Y:S01]  /*82c0*/  FMUL R106, R106, R137 ;  /* 0x000000896a6a7220 */ /* 0x000fe20000400000 */
[----:B------:R-:W-:Y:S01]  /*82d0*/  F2FP.BF16.F32.PACK_AB R115, RZ, R115 ;  /* 0x00000073ff73723e */ /* 0x000fe200000010ff */
[-C--:B------:R-:W-:Y:S01]  /*82e0*/  FMUL R107, R107, R137.reuse ;  /* 0x000000896b6b7220 */ /* 0x080fe20000400000 */
[----:B------:R-:W-:Y:S01]  /*82f0*/  F2FP.BF16.F32.PACK_AB R116, RZ, R116 ;  /* 0x00000074ff74723e */ /* 0x000fe200000010ff */
[----:B------:R-:W-:Y:S01]  /*8300*/  FMUL R108, R108, R137 ;  /* 0x000000896c6c7220 */ /* 0x000fe20000400000 */
[--C-:B------:R-:W-:Y:S01]  /*8310*/  @P5 IMAD.MOV.U32 R14, RZ, RZ, R10.reuse ;  /* 0x000000ffff0e5224 */ /* 0x100fe200078e000a */
[----:B------:R-:W-:Y:S01]  /*8320*/  F2FP.BF16.F32.PACK_AB R117, RZ, R117 ;  /* 0x00000075ff75723e */ /* 0x000fe200000010ff */
[--C-:B------:R-:W-:Y:S01]  /*8330*/  @P5 IMAD.MOV.U32 R15, RZ, RZ, R11.reuse ;  /* 0x000000ffff0f5224 */ /* 0x100fe200078e000b */
[----:B------:R-:W-:Y:S01]  /*8340*/  F2FP.BF16.F32.PACK_AB R118, RZ, R118 ;  /* 0x00000076ff76723e */ /* 0x000fe200000010ff */
[----:B------:R-:W-:Y:S01]  /*8350*/  @P4 IMAD.MOV.U32 R20, RZ, RZ, R10 ;  /* 0x000000ffff144224 */ /* 0x000fe200078e000a */
[----:B------:R-:W-:Y:S01]  /*8360*/  F2FP.BF16.F32.PACK_AB R119, RZ, R119 ;  /* 0x00000077ff77723e */ /* 0x000fe200000010ff */
[----:B------:R-:W-:Y:S01]  /*8370*/  @P4 IMAD.MOV.U32 R21, RZ, RZ, R11 ;  /* 0x000000ffff154224 */ /* 0x000fe200078e000b */
[----:B------:R-:W-:Y:S01]  /*8380*/  F2FP.BF16.F32.PACK_AB R104, RZ, R104 ;  /* 0x00000068ff68723e */ /* 0x000fe200000010ff */
[--C-:B0-----:R-:W-:Y:S01]  /*8390*/  @P3 IMAD.MOV.U32 R10, RZ, RZ, R12.reuse ;  /* 0x000000ffff0a3224 */ /* 0x101fe200078e000c */
[----:B------:R-:W-:Y:S01]  /*83a0*/  F2FP.BF16.F32.PACK_AB R105, RZ, R105 ;  /* 0x00000069ff69723e */ /* 0x000fe200000010ff */
[--C-:B------:R-:W-:Y:S01]  /*83b0*/  @P3 IMAD.MOV.U32 R11, RZ, RZ, R13.reuse ;  /* 0x000000ffff0b3224 */ /* 0x100fe200078e000d */
[----:B------:R-:W-:Y:S01]  /*83c0*/  F2FP.BF16.F32.PACK_AB R106, RZ, R106 ;  /* 0x0000006aff6a723e */ /* 0x000fe200000010ff */
[-C--:B------:R-:W-:Y:S01]  /*83d0*/  FMUL R109, R109, R137.reuse ;  /* 0x000000896d6d7220 */ /* 0x080fe20000400000 */
[----:B------:R-:W-:Y:S01]  /*83e0*/  FMUL R111, R111, R137 ;  /* 0x000000896f6f7220 */ /* 0x000fe20000400000 */
[----:B------:R-:W-:Y:S01]  /*83f0*/  F2FP.BF16.F32.PACK_AB R107, RZ, R107 ;  /* 0x0000006bff6b723e */ /* 0x000fe200000010ff */
[----:B------:R0:W-:Y:S01]  /*8400*/  @P3 STG.E.U16 desc[UR40][R10.64+0x2], R123 ;  /* 0x0000027b0a003986 */ /* 0x0001e2000c101528 */
[----:B------:R-:W-:Y:S01]  /*8410*/  ISETP.GT.AND P3, PT, R0, 0x88, P2 ;  /* 0x000000880000780c */ /* 0x000fe20001764270 */
[-C--:B------:R-:W-:Y:S01]  /*8420*/  FMUL R110, R110, R137.reuse ;  /* 0x000000896e6e7220 */ /* 0x080fe20000400000 */
[----:B------:R-:W-:Y:S01]  /*8430*/  ISETP.GT.AND P2, PT, R3, 0x10, PT ;  /* 0x000000100300780c */ /* 0x000fe20003f44270 */
[----:B------:R-:W-:Y:S01]  /*8440*/  @P5 STG.E.U16 desc[UR40][R14.64+0x10], R124 ;  /* 0x0000107c0e005986 */ /* 0x000fe2000c101528 */
[----:B------:R-:W-:Y:S01]  /*8450*/  ISETP.GT.AND P5, PT, R0, RZ, P0 ;  /* 0x000000ff0000720c */ /* 0x000fe200007a4270 */
[-C--:B------:R-:W-:Y:S01]  /*8460*/  FMUL R96, R96, R137.reuse ;  /* 0x0000008960607220 */ /* 0x080fe20000400000 */
[----:B------:R-:W-:Y:S01]  /*8470*/  F2FP.BF16.F32.PACK_AB R108, RZ, R108 ;  /* 0x0000006cff6c723e */ /* 0x000fe200000010ff */
[----:B------:R-:W-:Y:S01]  /*8480*/  @P4 STG.E.U16 desc[UR40][R20.64+0x12], R125 ;  /* 0x0000127d14004986 */ /* 0x000fe2000c101528 */
[----:B------:R-:W-:Y:S01]  /*8490*/  ISETP.GT.AND P4, PT, R0, RZ, P2 ;  /* 0x000000ff0000720c */ /* 0x000fe20001784270 */
[----:B------:R-:W-:Y:S01]  /*84a0*/  FMUL R97, R97, R137 ;  /* 0x0000008961617220 */ /* 0x000fe20000400000 */
[----:B------:R-:W-:Y:S01]  /*84b0*/  F2FP.BF16.F32.PACK_AB R109, RZ, R109 ;  /* 0x0000006dff6d723e */ /* 0x000fe200000010ff */
[----:B------:R-:W-:Y:S01]  /*84c0*/  FMUL R99, R99, R137 ;  /* 0x0000008963637220 */ /* 0x000fe20000400000 */
[----:B------:R-:W-:Y:S01]  /*84d0*/  F2FP.BF16.F32.PACK_AB R111, RZ, R111 ;  /* 0x0000006fff6f723e */ /* 0x000fe200000010ff */
[----:B0-----:R-:W-:Y:S01]  /*84e0*/  @P3 IMAD.MOV.U32 R10, RZ, RZ, R12 ;  /* 0x000000ffff0a3224 */ /* 0x001fe200078e000c */
[----:B------:R-:W-:Y:S01]  /*84f0*/  F2FP.BF16.F32.PACK_AB R110, RZ, R110 ;  /* 0x0000006eff6e723e */ /* 0x000fe200000010ff */
[----:B------:R-:W-:-:S02]  /*8500*/  @P3 IMAD.MOV.U32 R11, RZ, RZ, R13 ;  /* 0x000000ffff0b3224 */ /* 0x000fc400078e000d */
[-C--:B------:R-:W-:Y:S01]  /*8510*/  FMUL R98, R98, R137.reuse ;  /* 0x0000008962627220 */ /* 0x080fe20000400000 */
[----:B------:R-:W-:Y:S01]  /*8520*/  F2FP.BF16.F32.PACK_AB R96, RZ, R96 ;  /* 0x00000060ff60723e */ /* 0x000fe200000010ff */
[----:B------:R-:W-:Y:S01]  /*8530*/  FMUL R100, R100, R137 ;  /* 0x0000008964647220 */ /* 0x000fe20000400000 */
[----:B------:R-:W-:Y:S01]  /*8540*/  F2FP.BF16.F32.PACK_AB R97, RZ, R97 ;  /* 0x00000061ff61723e */ /* 0x000fe200000010ff */
[----:B------:R0:W-:Y:S01]  /*8550*/  @P3 STG.E.U16 desc[UR40][R10.64+0x10], R126 ;  /* 0x0000107e0a003986 */ /* 0x0001e2000c101528 */
[----:B------:R-:W-:Y:S01]  /*8560*/  ISETP.GT.AND P3, PT, R0, 0x8, P2 ;  /* 0x000000080000780c */ /* 0x000fe20001764270 */
[----:B------:R-:W-:Y:S01]  /*8570*/  FMUL R101, R101, R137 ;  /* 0x0000008965657220 */ /* 0x000fe20000400000 */
[----:B------:R-:W-:Y:S01]  /*8580*/  F2FP.BF16.F32.PACK_AB R99, RZ, R99 ;  /* 0x00000063ff63723e */ /* 0x000fe200000010ff */
[----:B------:R1:W-:Y:S01]  /*8590*/  @P1 STG.E.U16 desc[UR40][R12.64+0x12], R127 ;  /* 0x0000127f0c001986 */ /* 0x0003e2000c101528 */
[----:B------:R-:W-:Y:S01]  /*85a0*/  ISETP.GT.AND P1, PT, R3, 0x18, PT ;  /* 0x000000180300780c */ /* 0x000fe20003f24270 */
[-C--:B------:R-:W-:Y:S01]  /*85b0*/  FMUL R102, R102, R137.reuse ;  /* 0x0000008966667220 */ /* 0x080fe20000400000 */
[----:B------:R-:W-:Y:S01]  /*85c0*/  F2FP.BF16.F32.PACK_AB R98, RZ, R98 ;  /* 0x00000062ff62723e */ /* 0x000fe200000010ff */
[----:B------:R1:W-:Y:S01]  /*85d0*/  @P5 STG.E.U16 desc[UR40][R6.64+0x22], R113 ;  /* 0x0000227106005986 */ /* 0x0003e2000c101528 */
[C---:B------:R-:W-:Y:S01]  /*85e0*/  ISETP.GT.AND P5, PT, R0.reuse, 0x8, P0 ;  /* 0x000000080000780c */ /* 0x040fe200007a4270 */
[----:B------:R-:W-:Y:S01]  /*85f0*/  FMUL R103, R103, R137 ;  /* 0x0000008967677220 */ /* 0x000fe20000400000 */
[----:B------:R-:W-:Y:S01]  /*8600*/  F2FP.BF16.F32.PACK_AB R100, RZ, R100 ;  /* 0x00000064ff64723e */ /* 0x000fe200000010ff */
[----:B------:R1:W-:Y:S01]  /*8610*/  @P4 STG.E.U16 desc[UR40][R6.64+0x20], R112 ;  /* 0x0000207006004986 */ /* 0x0003e2000c101528 */
[----:B------:R-:W-:Y:S01]  /*8620*/  ISETP.GT.AND P4, PT, R0, RZ, P1 ;  /* 0x000000ff0000720c */ /* 0x000fe20000f84270 */
[----:B0-----:R-:W-:Y:S01]  /*8630*/  IMAD.WIDE.U32 R10, R4, 0xf0, R8 ;  /* 0x000000f0040a7825 */ /* 0x001fe200078e0008 */
[----:B------:R-:W-:Y:S01]  /*8640*/  F2FP.BF16.F32.PACK_AB R101, RZ, R101 ;  /* 0x00000065ff65723e */ /* 0x000fe200000010ff */
[----:B------:R1:W-:Y:S01]  /*8650*/  @P3 STG.E.U16 desc[UR40][R8.64+0x20], R114 ;  /* 0x0000207208003986 */ /* 0x0003e2000c101528 */
[----:B------:R-:W-:Y:S01]  /*8660*/  ISETP.GT.AND P3, PT, R3, 0x19, PT ;  /* 0x000000190300780c */ /* 0x000fe20003f64270 */
[----:B------:R-:W-:Y:S01]  /*8670*/  IMAD.IADD R11, R5, 0x1, R11 ;  /* 0x00000001050b7824 */ /* 0x000fe200078e020b */
[----:B------:R-:W-:Y:S01]  /*8680*/  F2FP.BF16.F32.PACK_AB R102, RZ, R102 ;  /* 0x00000066ff66723e */ /* 0x000fe200000010ff */
[----:B------:R-:W-:Y:S01]  /*8690*/  FMUL R88, R88, R137 ;  /* 0x0000008958587220 */ /* 0x000fe20000400000 */
[----:B------:R-:W-:Y:S01]  /*86a0*/  F2FP.BF16.F32.PACK_AB R103, RZ, R103 ;  /* 0x00000067ff67723e */ /* 0x000fe200000010ff */
[----:B------:R1:W-:Y:S01]  /*86b0*/  @P5 STG.E.U16 desc[UR40][R8.64+0x22], R115 ;  /* 0x0000227308005986 */ /* 0x0003e2000c101528 */
[----:B------:R-:W-:Y:S01]  /*86c0*/  ISETP.GT.AND P5, PT, R0, RZ, P3 ;  /* 0x000000ff0000720c */ /* 0x000fe20001fa4270 */
[-C--:B------:R-:W-:Y:S01]  /*86d0*/  FMUL R89, R89, R137.reuse ;  /* 0x0000008959597220 */ /* 0x080fe20000400000 */
[-C--:B------:R-:W-:Y:S01]  /*86e0*/  FMUL R90, R90, R137.reuse ;  /* 0x000000895a5a7220 */ /* 0x080fe20000400000 */
[----:B------:R1:W-:Y:S01]  /*86f0*/  @P4 STG.E.U16 desc[UR40][R6.64+0x30], R116 ;  /* 0x0000307406004986 */ /* 0x0003e2000c101528 */
[----:B------:R-:W-:Y:S01]  /*8700*/  ISETP.GT.AND P4, PT, R0, 0x8, P1 ;  /* 0x000000080000780c */ /* 0x000fe20000f84270 */
[-C--:B------:R-:W-:Y:S01]  /*8710*/  FMUL R91, R91, R137.reuse ;  /* 0x000000895b5b7220 */ /* 0x080fe20000400000 */
[----:B------:R-:W-:Y:S01]  /*8720*/  F2FP.BF16.F32.PACK_AB R88, RZ, R88 ;  /* 0x00000058ff58723e */ /* 0x000fe200000010ff */
[----:B------:R-:W-:Y:S01]  /*8730*/  FMUL R93, R93, R137 ;  /* 0x000000895d5d7220 */ /* 0x000fe20000400000 */
[----:B------:R-:W-:Y:S01]  /*8740*/  F2FP.BF16.F32.PACK_AB R89, RZ, R89 ;  /* 0x00000059ff59723e */ /* 0x000fe200000010ff */
[-C--:B------:R-:W-:Y:S01]  /*8750*/  FMUL R92, R92, R137.reuse ;  /* 0x000000895c5c7220 */ /* 0x080fe20000400000 */
[----:B------:R-:W-:Y:S01]  /*8760*/  F2FP.BF16.F32.PACK_AB R90, RZ, R90 ;  /* 0x0000005aff5a723e */ /* 0x000fe200000010ff */
[----:B------:R-:W-:Y:S01]  /*8770*/  FMUL R94, R94, R137 ;  /* 0x000000895e5e7220 */ /* 0x000fe20000400000 */
[----:B------:R-:W-:Y:S01]  /*8780*/  F2FP.BF16.F32.PACK_AB R91, RZ, R91 ;  /* 0x0000005bff5b723e */ /* 0x000fe200000010ff */
[----:B------:R1:W-:Y:S01]  /*8790*/  @P5 STG.E.U16 desc[UR40][R6.64+0x32], R117 ;  /* 0x0000327506005986 */ /* 0x0003e2000c101528 */
[C---:B------:R-:W-:Y:S01]  /*87a0*/  ISETP.GT.AND P5, PT, R0.reuse, 0x8, P3 ;  /* 0x000000080000780c */ /* 0x040fe20001fa4270 */
[----:B------:R-:W-:Y:S01]  /*87b0*/  FMUL R95, R95, R137 ;  /* 0x000000895f5f7220 */ /* 0x000fe20000400000 */
[----:B------:R-:W-:Y:S01]  /*87c0*/  F2FP.BF16.F32.PACK_AB R93, RZ, R93 ;  /* 0x0000005dff5d723e */ /* 0x000fe200000010ff */
[----:B------:R1:W-:Y:S01]  /*87d0*/  @P4 STG.E.U16 desc[UR40][R8.64+0x30], R118 ;  /* 0x0000307608004986 */ /* 0x0003e2000c101528 */
[----:B------:R-:W-:Y:S01]  /*87e0*/  ISETP.GT.AND P4, PT, R0, 0x80, P2 ;  /* 0x000000800000780c */ /* 0x000fe20001784270 */
[-C--:B------:R-:W-:Y:S01]  /*87f0*/  FMUL R80, R80, R137.reuse ;  /* 0x0000008950507220 */ /* 0x080fe20000400000 */
[----:B------:R-:W-:Y:S01]  /*8800*/  ISETP.GT.AND P2, PT, R0, 0x88, P2 ;  /* 0x000000880000780c */ /* 0x000fe20001744270 */
[-C--:B------:R-:W-:Y:S01]  /*8810*/  FMUL R81, R81, R137.reuse ;  /* 0x0000008951517220 */ /* 0x080fe20000400000 */
[----:B------:R-:W-:Y:S01]  /*8820*/  F2FP.BF16.F32.PACK_AB R92, RZ, R92 ;  /* 0x0000005cff5c723e */ /* 0x000fe200000010ff */
[-C--:B------:R-:W-:Y:S01]  /*8830*/  FMUL R83, R83, R137.reuse ;  /* 0x0000008953537220 */ /* 0x080fe20000400000 */
[----:B------:R-:W-:Y:S01]  /*8840*/  F2FP.BF16.F32.PACK_AB R94, RZ, R94 ;  /* 0x0000005eff5e723e */ /* 0x000fe200000010ff */
[----:B------:R-:W-:Y:S01]  /*8850*/  FMUL R82, R82, R137 ;  /* 0x0000008952527220 */ /* 0x000fe20000400000 */
[----:B------:R-:W-:Y:S01]  /*8860*/  F2FP.BF16.F32.PACK_AB R95, RZ, R95 ;  /* 0x0000005fff5f723e */ /* 0x000fe200000010ff */
[----:B------:R1:W-:Y:S01]  /*8870*/  @P5 STG.E.U16 desc[UR40][R8.64+0x32], R119 ;  /* 0x0000327708005986 */ /* 0x0003e2000c101528 */
[----:B------:R-:W-:Y:S01]  /*8880*/  IADD3 R4, P5, R139, R10, RZ ;  /* 0x0000000a8b047210 */ /* 0x000fe20007fbe0ff */
[-C--:B------:R-:W-:Y:S01]  /*8890*/  FMUL R84, R84, R137.reuse ;  /* 0x0000008954547220 */ /* 0x080fe20000400000 */
[----:B------:R-:W-:Y:S01]  /*88a0*/  F2FP.BF16.F32.PACK_AB R80, RZ, R80 ;  /* 0x00000050ff50723e */ /* 0x000fe200000010ff */
[----:B------:R1:W-:Y:S01]  /*88b0*/  @P4 STG.E.U16 desc[UR40][R10.64+0x20], R104 ;  /* 0x000020680a004986 */ /* 0x0003e2000c101528 */
[C---:B------:R-:W-:Y:S01]  /*88c0*/  ISETP.GT.AND P4, PT, R0.reuse, 0x80, P0 ;  /* 0x000000800000780c */ /* 0x040fe20000784270 */
[----:B------:R-:W-:Y:S01]  /*88d0*/  IMAD.X R5, R23, 0x1, R11, P5 ;  /* 0x0000000117057824 */ /* 0x000fe200028e060b */
[----:B------:R-:W-:Y:S01]  /*88e0*/  ISETP.GT.AND P0, PT, R0, 0x88, P0 ;  /* 0x000000880000780c */ /* 0x000fe20000704270 */
[----:B------:R-:W-:Y:S01]  /*88f0*/  FMUL R85, R85, R137 ;  /* 0x0000008955557220 */ /* 0x000fe20000400000 */
[----:B------:R-:W-:Y:S01]  /*8900*/  F2FP.BF16.F32.PACK_AB R81, RZ, R81 ;  /* 0x00000051ff51723e */ /* 0x000fe200000010ff */
[----:B------:R-:W-:Y:S01]  /*8910*/  FMUL R86, R86, R137 ;  /* 0x0000008956567220 */ /* 0x000fe20000400000 */
[----:B------:R-:W-:Y:S01]  /*8920*/  F2FP.BF16.F32.PACK_AB R83, RZ, R83 ;  /* 0x00000053ff53723e */ /* 0x000fe200000010ff */
[-C--:B------:R-:W-:Y:S01]  /*8930*/  FMUL R87, R87, R137.reuse ;  /* 0x0000008957577220 */ /* 0x080fe20000400000 */
[----:B------:R-:W-:Y:S01]  /*8940*/  F2FP.BF16.F32.PACK_AB R82, RZ, R82 ;  /* 0x00000052ff52723e */ /* 0x000fe200000010ff */
[-C--:B------:R-:W-:Y:S01]  /*8950*/  FMUL R72, R72, R137.reuse ;  /* 0x0000008948487220 */ /* 0x080fe20000400000 */
[----:B------:R-:W-:Y:S01]  /*8960*/  F2FP.BF16.F32.PACK_AB R84, RZ, R84 ;  /* 0x00000054ff54723e */ /* 0x000fe200000010ff */
[----:B------:R-:W-:Y:S01]  /*8970*/  FMUL R73, R73, R137 ;  /* 0x0000008949497220 */ /* 0x000fe20000400000 */
[----:B------:R-:W-:Y:S01]  /*8980*/  F2FP.BF16.F32.PACK_AB R85, RZ, R85 ;  /* 0x00000055ff55723e */ /* 0x000fe200000010ff */
[----:B------:R1:W-:Y:S01]  /*8990*/  @P4 STG.E.U16 desc[UR40][R10.64+0x22], R105 ;  /* 0x000022690a004986 */ /* 0x0003e2000c101528 */
[----:B------:R-:W-:Y:S01]  /*89a0*/  ISETP.GT.AND P4, PT, R0, 0x80, P1 ;  /* 0x000000800000780c */ /* 0x000fe20000f84270 */
[-C--:B------:R-:W-:Y:S01]  /*89b0*/  FMUL R74, R74, R137.reuse ;  /* 0x000000894a4a7220 */ /* 0x080fe20000400000 */
[C---:B------:R-:W-:Y:S01]  /*89c0*/  ISETP.GT.AND P1, PT, R0.reuse, 0x88, P1 ;  /* 0x000000880000780c */ /* 0x040fe20000f24270 */
[----:B------:R1:W-:Y:S01]  /*89d0*/  @P2 STG.E.U16 desc[UR40][R4.64+0x20], R106 ;  /* 0x0000206a04002986 */ /* 0x0003e2000c101528 */
[C---:B------:R-:W-:Y:S01]  /*89e0*/  ISETP.GT.AND P2, PT, R0.reuse, 0x80, P3 ;  /* 0x000000800000780c */ /* 0x040fe20001f44270 */
[-C--:B------:R-:W-:Y:S01]  /*89f0*/  FMUL R75, R75, R137.reuse ;  /* 0x000000894b4b7220 */ /* 0x080fe20000400000 */
[----:B------:R-:W-:Y:S01]  /*8a00*/  ISETP.GT.AND P3, PT, R0, 0x88, P3 ;  /* 0x000000880000780c */ /* 0x000fe20001f64270 */
[----:B------:R1:W-:Y:S01]  /*8a10*/  @P0 STG.E.U16 desc[UR40][R4.64+0x22], R107 ;  /* 0x0000226b04000986 */ /* 0x0003e2000c101528 */
[----:B------:R-:W-:Y:S01]  /*8a20*/  F2FP.BF16.F32.PACK_AB R86, RZ, R86 ;  /* 0x00000056ff56723e */ /* 0x000fe200000010ff */
[----:B------:R-:W-:Y:S01]  /*8a30*/  FMUL R77, R77, R137 ;  /* 0x000000894d4d7220 */ /* 0x000fe20000400000 */
[----:B------:R-:W-:Y:S01]  /*8a40*/  F2FP.BF16.F32.PACK_AB R87, RZ, R87 ;  /* 0x00000057ff57723e */ /* 0x000fe200000010ff */
[----:B------:R-:W-:Y:S01]  /*8a50*/  FMUL R76, R76, R137 ;  /* 0x000000894c4c7220 */ /* 0x000fe20000400000 */
[----:B------:R-:W-:Y:S01]  /*8a60*/  F2FP.BF16.F32.PACK_AB R72, RZ, R72 ;  /* 0x00000048ff48723e */ /* 0x000fe200000010ff */
[----:B------:R1:W-:Y:S01]  /*8a70*/  @P4 STG.E.U16 desc[UR40][R10.64+0x30], R108 ;  /* 0x0000306c0a004986 */ /* 0x0003e2000c101528 */
[----:B------:R-:W-:Y:S01]  /*8a80*/  F2FP.BF16.F32.PACK_AB R73, RZ, R73 ;  /* 0x00000049ff49723e */ /* 0x000fe200000010ff */
[-C--:B------:R-:W-:Y:S01]  /*8a90*/  FMUL R78, R78, R137.reuse ;  /* 0x000000894e4e7220 */ /* 0x080fe20000400000 */
[----:B------:R-:W-:Y:S01]  /*8aa0*/  F2FP.BF16.F32.PACK_AB R74, RZ, R74 ;  /* 0x0000004aff4a723e */ /* 0x000fe200000010ff */
[----:B------:R1:W-:Y:S01]  /*8ab0*/  @P2 STG.E.U16 desc[UR40][R10.64+0x32], R109 ;  /* 0x0000326d0a002986 */ /* 0x0003e2000c101528 */
[----:B------:R-:W-:Y:S01]  /*8ac0*/  ISETP.GT.AND P2, PT, R3, 0x21, PT ;  /* 0x000000210300780c */ /* 0x000fe20003f44270 */
[----:B------:R-:W-:Y:S01]  /*8ad0*/  FMUL R79, R79, R137 ;  /* 0x000000894f4f7220 */ /* 0x000fe20000400000 */
[----:B------:R-:W-:Y:S01]  /*8ae0*/  F2FP.BF16.F32.PACK_AB R75, RZ, R75 ;  /* 0x0000004bff4b723e */ /* 0x000fe200000010ff */
[----:B------:R1:W-:Y:S01]  /*8af0*/  @P3 STG.E.U16 desc[UR40][R4.64+0x32], R111 ;  /* 0x0000326f04003986 */ /* 0x0003e2000c101528 */
[----:B------:R-:W-:Y:S01]  /*8b00*/  ISETP.GT.AND P3, PT, R3, 0x20, PT ;  /* 0x000000200300780c */ /* 0x000fe20003f64270 */
[-C--:B------:R-:W-:Y:S01]  /*8b10*/  FMUL R64, R64, R137.reuse ;  /* 0x0000008940407220 */ /* 0x080fe20000400000 */
[C---:B------:R-:W-:Y:S01]  /*8b20*/  ISETP.GT.AND P4, PT, R0.reuse, RZ, P2 ;  /* 0x000000ff0000720c */ /* 0x040fe20001784270 */
[----:B------:R1:W-:Y:S01]  /*8b30*/  @P1 STG.E.U16 desc[UR40][R4.64+0x30], R110 ;  /* 0x0000306e04001986 */ /* 0x0003e2000c101528 */
[C---:B------:R-:W-:Y:S01]  /*8b40*/  ISETP.GT.AND P0, PT, R0.reuse, RZ, P3 ;  /* 0x000000ff0000720c */ /* 0x040fe20001f04270 */
[-C--:B------:R-:W-:Y:S01]  /*8b50*/  FMUL R65, R65, R137.reuse ;  /* 0x0000008941417220 */ /* 0x080fe20000400000 */
[C---:B------:R-:W-:Y:S01]  /*8b60*/  ISETP.GT.AND P1, PT, R0.reuse, 0x8, P2 ;  /* 0x000000080000780c */ /* 0x040fe20001724270 */
[-C--:B------:R-:W-:Y:S01]  /*8b70*/  FMUL R67, R67, R137.reuse ;  /* 0x0000008943437220 */ /* 0x080fe20000400000 */
[----:B------:R-:W-:Y:S01]  /*8b80*/  ISETP.GT.AND P5, PT, R0, 0x8, P3 ;  /* 0x000000080000780c */ /* 0x000fe20001fa4270 */
[----:B------:R-:W-:Y:S01]  /*8b90*/  FMUL R66, R66, R137 ;  /* 0x0000008942427220 */ /* 0x000fe20000400000 */
[----:B------:R-:W-:Y:S01]  /*8ba0*/  F2FP.BF16.F32.PACK_AB R77, RZ, R77 ;  /* 0x0000004dff4d723e */ /* 0x000fe200000010ff */
[-C--:B------:R-:W-:Y:S01]  /*8bb0*/  FMUL R68, R68, R137.reuse ;  /* 0x0000008944447220 */ /* 0x080fe20000400000 */
        /* <DEDUP_REMOVED lines=13> */
[----:B------:R-:W-:Y:S01]  /*8c90*/  FMUL R56, R56, R137 ;  /* 0x0000008938387220 */ /* 0x000fe20000400000 */
[----:B------:R-:W-:Y:S01]  /*8ca0*/  F2FP.BF16.F32.PACK_AB R67, RZ, R67 ;  /* 0x00000043ff43723e */ /* 0x000fe200000010ff */
[----:B------:R1:W-:Y:S01]  /*8cb0*/  @P5 STG.E.U16 desc[UR40][R8.64+0x40], R98 ;  /* 0x0000406208005986 */ /* 0x0003e2000c101528 */
[C---:B------:R-:W-:Y:S01]  /*8cc0*/  ISETP.GT.AND P5, PT, R0.reuse, RZ, P0 ;  /* 0x000000ff0000720c */ /* 0x040fe200007a4270 */
[-C--:B------:R-:W-:Y:S01]  /*8cd0*/  FMUL R57, R57, R137.reuse ;  /* 0x0000008939397220 */ /* 0x080fe20000400000 */
[----:B------:R-:W-:Y:S01]  /*8ce0*/  ISETP.GT.AND P4, PT, R0, RZ, P1 ;  /* 0x000000ff0000720c */ /* 0x000fe20000f84270 */
[-C--:B------:R-:W-:Y:S01]  /*8cf0*/  FMUL R58, R58, R137.reuse ;  /* 0x000000893a3a7220 */ /* 0x080fe20000400000 */
[----:B------:R-:W-:Y:S01]  /*8d00*/  F2FP.BF16.F32.PACK_AB R66, RZ, R66 ;  /* 0x00000042ff42723e */ /* 0x000fe200000010ff */
        /* <DEDUP_REMOVED lines=10> */
[-C--:B------:R-:W-:Y:S01]  /*8db0*/  FMUL R63, R63, R137.reuse ;  /* 0x000000893f3f7220 */ /* 0x080fe20000400000 */
[----:B------:R-:W-:Y:S01]  /*8dc0*/  F2FP.BF16.F32.PACK_AB R56, RZ, R56 ;  /* 0x00000038ff38723e */ /* 0x000fe200000010ff */
[----:B------:R1:W-:Y:S01]  /*8dd0*/  @P4 STG.E.U16 desc[UR40][R6.64+0x52], R101 ;  /* 0x0000526506004986 */ /* 0x0003e2000c101528 */
[----:B------:R-:W-:Y:S01]  /*8de0*/  ISETP.GT.AND P4, PT, R0, 0x8, P1 ;  /* 0x000000080000780c */ /* 0x000fe20000f84270 */
[----:B------:R-:W-:Y:S01]  /*8df0*/  FMUL R48, R48, R137 ;  /* 0x0000008930307220 */ /* 0x000fe20000400000 */
[----:B------:R-:W-:Y:S01]  /*8e00*/  F2FP.BF16.F32.PACK_AB R57, RZ, R57 ;  /* 0x00000039ff39723e */ /* 0x000fe200000010ff */
[-C--:B------:R-:W-:Y:S01]  /*8e10*/  FMUL R49, R49, R137.reuse ;  /* 0x0000008931317220 */ /* 0x080fe20000400000 */
[----:B------:R-:W-:Y:S01]  /*8e20*/  F2FP.BF16.F32.PACK_AB R58, RZ, R58 ;  /* 0x0000003aff3a723e */ /* 0x000fe200000010ff */
[----:B------:R-:W-:Y:S01]  /*8e30*/  FMUL R51, R51, R137 ;  /* 0x0000008933337220 */ /* 0x000fe20000400000 */
        /* <DEDUP_REMOVED lines=30> */
[----:B------:R-:W-:Y:S01]  /*9020*/  ISETP.GT.AND P2, PT, R3, 0x31, PT ;  /* 0x000000310300780c */ /* 0x000fe20003f44270 */
[----:B------:R-:W-:Y:S01]  /*9030*/  FMUL R44, R44, R137 ;  /* 0x000000892c2c7220 */ /* 0x000fe20000400000 */
[----:B------:R-:W-:Y:S01]  /*9040*/  F2FP.BF16.F32.PACK_AB R51, RZ, R51 ;  /* 0x00000033ff33723e */ /* 0x000fe200000010ff */
[-C--:B------:R-:W-:Y:S01]  /*9050*/  FMUL R45, R45, R137.reuse ;  /* 0x000000892d2d7220 */ /* 0x080fe20000400000 */
[----:B------:R-:W-:Y:S01]  /*9060*/  F2FP.BF16.F32.PACK_AB R50, RZ, R50 ;  /* 0x00000032ff32723e */ /* 0x000fe200000010ff */
[----:B------:R1:W-:Y:S01]  /*9070*/  @P4 STG.E.U16 desc[UR40][R10.64+0x50], R92 ;  /* 0x0000505c0a004986 */ /* 0x0003e2000c101528 */
[----:B------:R-:W-:Y:S01]  /*9080*/  ISETP.GT.AND P4, PT, R0, RZ, P2 ;  /* 0x000000ff0000720c */ /* 0x000fe20001784270 */
[-C--:B------:R-:W-:Y:S01]  /*9090*/  FMUL R46, R46, R137.reuse ;  /* 0x000000892e2e7220 */ /* 0x080fe20000400000 */
[----:B------:R-:W-:Y:S01]  /*90a0*/  F2FP.BF16.F32.PACK_AB R52, RZ, R52 ;  /* 0x00000034ff34723e */ /* 0x000fe200000010ff */
[----:B------:R1:W-:Y:S01]  /*90b0*/  @P3 STG.E.U16 desc[UR40][R10.64+0x52], R93 ;  /* 0x0000525d0a003986 */ /* 0x0003e2000c101528 */
[----:B------:R-:W-:Y:S01]  /*90c0*/  ISETP.GT.AND P3, PT, R3, 0x30, PT ;  /* 0x000000300300780c */ /* 0x000fe20003f64270 */
[----:B------:R-:W-:Y:S01]  /*90d0*/  FMUL R47, R47, R137 ;  /* 0x000000892f2f7220 */ /* 0x000fe20000400000 */
[----:B------:R-:W-:Y:S01]  /*90e0*/  F2FP.BF16.F32.PACK_AB R53, RZ, R53 ;  /* 0x00000035ff35723e */ /* 0x000fe200000010ff */
[----:B------:R1:W-:Y:S01]  /*90f0*/  @P0 STG.E.U16 desc[UR40][R4.64+0x50], R94 ;  /* 0x0000505e04000986 */ /* 0x0003e2000c101528 */
[----:B------:R-:W-:Y:S01]  /*9100*/  ISETP.GT.AND P0, PT, R0, RZ, P3 ;  /* 0x000000ff0000720c */ /* 0x000fe20001f04270 */
[-C--:B------:R-:W-:Y:S01]  /*9110*/  FMUL R32, R32, R137.reuse ;  /* 0x0000008920207220 */ /* 0x080fe20000400000 */
[C---:B------:R-:W-:Y:S01]  /*9120*/  ISETP.GT.AND P5, PT, R0.reuse, 0x8, P3 ;  /* 0x000000080000780c */ /* 0x040fe20001fa4270 */
[----:B------:R1:W-:Y:S01]  /*9130*/  @P1 STG.E.U16 desc[UR40][R4.64+0x52], R95 ;  /* 0x0000525f04001986 */ /* 0x0003e2000c101528 */
[----:B------:R-:W-:Y:S01]  /*9140*/  ISETP.GT.AND P1, PT, R0, 0x8, P2 ;  /* 0x000000080000780c */ /* 0x000fe20001724270 */
[----:B------:R-:W-:Y:S01]  /*9150*/  FMUL R33, R33, R137 ;  /* 0x0000008921217220 */ /* 0x000fe20000400000 */
[----:B------:R-:W-:Y:S01]  /*9160*/  F2FP.BF16.F32.PACK_AB R54, RZ, R54 ;  /* 0x00000036ff36723e */ /* 0x000fe200000010ff */
[----:B------:R1:W-:Y:S01]  /*9170*/  @P4 STG.E.U16 desc[UR40][R6.64+0x62], R81 ;  /* 0x0000625106004986 */ /* 0x0003e2000c101528 */
[----:B------:R-:W-:Y:S01]  /*9180*/  F2FP.BF16.F32.PACK_AB R55, RZ, R55 ;  /* 0x00000037ff37723e */ /* 0x000fe200000010ff */
[-C--:B------:R-:W-:Y:S01]  /*9190*/  FMUL R34, R34, R137.reuse ;  /* 0x0000008922227220 */ /* 0x080fe20000400000 */
[----:B------:R-:W-:Y:S01]  /*91a0*/  F2FP.BF16.F32.PACK_AB R40, RZ, R40 ;  /* 0x00000028ff28723e */ /* 0x000fe200000010ff */
[----:B------:R-:W-:Y:S01]  /*91b0*/  FMUL R35, R35, R137 ;  /* 0x0000008923237220 */ /* 0x000fe20000400000 */
[----:B------:R-:W-:Y:S01]  /*91c0*/  F2FP.BF16.F32.PACK_AB R41, RZ, R41 ;  /* 0x00000029ff29723e */ /* 0x000fe200000010ff */
[----:B------:R1:W-:Y:S01]  /*91d0*/  @P0 STG.E.U16 desc[UR40][R6.64+0x60], R80 ;  /* 0x0000605006000986 */ /* 0x0003e2000c101528 */
[C---:B------:R-:W-:Y:S01]  /*91e0*/  ISETP.GT.AND P0, PT, R3.reuse, 0x38, PT ;  /* 0x000000380300780c */ /* 0x040fe20003f04270 */
        /* <DEDUP_REMOVED lines=9> */
[----:B------:R-:W-:Y:S01]  /*9280*/  ISETP.GT.AND P4, PT, R0, RZ, P1 ;  /* 0x000000ff0000720c */ /* 0x000fe20000f84270 */
        /* <DEDUP_REMOVED lines=10> */
[----:B------:R1:W-:Y:S01]  /*9330*/  @P5 STG.E.U16 desc[UR40][R6.64+0x70], R84 ;  /* 0x0000705406005986 */ /* 0x0003e2000c101528 */
[----:B------:R-:W-:Y:S01]  /*9340*/  ISETP.GT.AND P5, PT, R0, 0x8, P0 ;  /* 0x000000080000780c */ /* 0x000fe200007a4270 */
[----:B------:R-:W-:Y:S01]  /*9350*/  FMUL R28, R28, R137 ;  /* 0x000000891c1c7220 */ /* 0x000fe20000400000 */
[----:B------:R-:W-:Y:S01]  /*9360*/  F2FP.BF16.F32.PACK_AB R33, RZ, R33 ;  /* 0x00000021ff21723e */ /* 0x000fe200000010ff */
[----:B------:R1:W-:Y:S01]  /*9370*/  @P4 STG.E.U16 desc[UR40][R6.64+0x72], R85 ;  /* 0x0000725506004986 */ /* 0x0003e2000c101528 */
[----:B------:R-:W-:Y:S01]  /*9380*/  ISETP.GT.AND P4, PT, R0, 0x8, P1 ;  /* 0x000000080000780c */ /* 0x000fe20000f84270 */
[-C--:B------:R-:W-:Y:S01]  /*9390*/  FMUL R29, R29, R137.reuse ;  /* 0x000000891d1d7220 */ /* 0x080fe20000400000 */
[----:B------:R-:W-:Y:S01]  /*93a0*/  F2FP.BF16.F32.PACK_AB R34, RZ, R34 ;  /* 0x00000022ff22723e */ /* 0x000fe200000010ff */
[----:B------:R-:W-:Y:S01]  /*93b0*/  FMUL R30, R30, R137 ;  /* 0x000000891e1e7220 */ /* 0x000fe20000400000 */
[----:B------:R-:W-:Y:S01]  /*93c0*/  F2FP.BF16.F32.PACK_AB R35, RZ, R35 ;  /* 0x00000023ff23723e */ /* 0x000fe200000010ff */
[----:B------:R-:W-:Y:S01]  /*93d0*/  FMUL R31, R31, R137 ;  /* 0x000000891f1f7220 */ /* 0x000fe20000400000 */
[----:B------:R-:W-:-:S02]  /*93e0*/  F2FP.BF16.F32.PACK_AB R36, RZ, R36 ;  /* 0x00000024ff24723e */ /* 0x000fc400000010ff */
[----:B------:R-:W-:Y:S01]  /*93f0*/  F2FP.BF16.F32.PACK_AB R37, RZ, R37 ;  /* 0x00000025ff25723e */ /* 0x000fe200000010ff */
[----:B------:R1:W-:Y:S01]  /*9400*/  @P5 STG.E.U16 desc[UR40][R8.64+0x70], R86 ;  /* 0x0000705608005986 */ /* 0x0003e2000c101528 */
[C---:B------:R-:W-:Y:S02]  /*9410*/  ISETP.GT.AND P5, PT, R0.reuse, 0x80, P3 ;  /* 0x000000800000780c */ /* 0x040fe40001fa4270 */
[C---:B------:R-:W-:Y:S01]  /*9420*/  ISETP.GT.AND P3, PT, R0.reuse, 0x88, P3 ;  /* 0x000000880000780c */ /* 0x040fe20001f64270 */
[----:B------:R1:W-:Y:S01]  /*9430*/  @P4 STG.E.U16 desc[UR40][R8.64+0x72], R87 ;  /* 0x0000725708004986 */ /* 0x0003e2000c101528 */
[C---:B------:R-:W-:Y:S02]  /*9440*/  ISETP.GT.AND P4, PT, R0.reuse, 0x80, P2 ;  /* 0x000000800000780c */ /* 0x040fe40001784270 */
[----:B------:R-:W-:Y:S02]  /*9450*/  ISETP.GT.AND P2, PT, R0, 0x88, P2 ;  /* 0x000000880000780c */ /* 0x000fe40001744270 */
[----:B------:R-:W-:-:S02]  /*9460*/  F2FP.BF16.F32.PACK_AB R38, RZ, R38 ;  /* 0x00000026ff26723e */ /* 0x000fc400000010ff */
[----:B------:R-:W-:Y:S02]  /*9470*/  F2FP.BF16.F32.PACK_AB R39, RZ, R39 ;  /* 0x00000027ff27723e */ /* 0x000fe400000010ff */
[----:B------:R-:W-:Y:S01]  /*9480*/  F2FP.BF16.F32.PACK_AB R24, RZ, R24 ;  /* 0x00000018ff18723e */ /* 0x000fe200000010ff */
[----:B------:R1:W-:Y:S01]  /*9490*/  @P5 STG.E.U16 desc[UR40][R10.64+0x60], R72 ;  /* 0x000060480a005986 */ /* 0x0003e2000c101528 */
[----:B------:R-:W-:Y:S02]  /*94a0*/  F2FP.BF16.F32.PACK_AB R25, RZ, R25 ;  /* 0x00000019ff19723e */ /* 0x000fe400000010ff */
[----:B------:R-:W-:Y:S01]  /*94b0*/  F2FP.BF16.F32.PACK_AB R26, RZ, R26 ;  /* 0x0000001aff1a723e */ /* 0x000fe200000010ff */
[----:B------:R1:W-:Y:S01]  /*94c0*/  @P4 STG.E.U16 desc[UR40][R10.64+0x62], R73 ;  /* 0x000062490a004986 */ /* 0x0003e2000c101528 */
[C---:B------:R-:W-:Y:S02]  /*94d0*/  ISETP.GT.AND P4, PT, R0.reuse, 0x80, P0 ;  /* 0x000000800000780c */ /* 0x040fe40000784270 */
[C---:B------:R-:W-:Y:S01]  /*94e0*/  ISETP.GT.AND P0, PT, R0.reuse, 0x88, P0 ;  /* 0x000000880000780c */ /* 0x040fe20000704270 */
[----:B------:R1:W-:Y:S01]  /*94f0*/  @P3 STG.E.U16 desc[UR40][R4.64+0x60], R74 ;  /* 0x0000604a04003986 */ /* 0x0003e2000c101528 */
[----:B------:R-:W-:-:S02]  /*9500*/  ISETP.GT.AND P3, PT, R0, 0x80, P1 ;  /* 0x000000800000780c */ /* 0x000fc40000f64270 */
[C---:B------:R-:W-:Y:S01]  /*9510*/  ISETP.GT.AND P1, PT, R0.reuse, 0x88, P1 ;  /* 0x000000880000780c */ /* 0x040fe20000f24270 */
[----:B------:R1:W-:Y:S01]  /*9520*/  @P2 STG.E.U16 desc[UR40][R4.64+0x62], R75 ;  /* 0x0000624b04002986 */ /* 0x0003e2000c101528 */
[C---:B------:R-:W-:Y:S02]  /*9530*/  ISETP.GT.AND P2, PT, R3.reuse, 0x41, PT ;  /* 0x000000410300780c */ /* 0x040fe40003f44270 */
[----:B------:R-:W-:Y:S02]  /*9540*/  F2FP.BF16.F32.PACK_AB R27, RZ, R27 ;  /* 0x0000001bff1b723e */ /* 0x000fe400000010ff */
[----:B------:R-:W-:Y:S01]  /*9550*/  F2FP.BF16.F32.PACK_AB R28, RZ, R28 ;  /* 0x0000001cff1c723e */ /* 0x000fe200000010ff */
[----:B------:R1:W-:Y:S01]  /*9560*/  @P4 STG.E.U16 desc[UR40][R10.64+0x70], R76 ;  /* 0x0000704c0a004986 */ /* 0x0003e2000c101528 */
[----:B------:R-:W-:Y:S02]  /*9570*/  ISETP.GT.AND P4, PT, R0, RZ, P2 ;  /* 0x000000ff0000720c */ /* 0x000fe40001784270 */
[----:B------:R-:W-:Y:S01]  /*9580*/  F2FP.BF16.F32.PACK_AB R29, RZ, R29 ;  /* 0x0000001dff1d723e */ /* 0x000fe200000010ff */
[----:B------:R1:W-:Y:S01]  /*9590*/  @P3 STG.E.U16 desc[UR40][R10.64+0x72], R77 ;  /* 0x0000724d0a003986 */ /* 0x0003e2000c101528 */
[----:B------:R-:W-:-:S02]  /*95a0*/  ISETP.GT.AND P3, PT, R3, 0x40, PT ;  /* 0x000000400300780c */ /* 0x000fc40003f64270 */
[----:B------:R-:W-:Y:S01]  /*95b0*/  F2FP.BF16.F32.PACK_AB R30, RZ, R30 ;  /* 0x0000001eff1e723e */ /* 0x000fe200000010ff */
[----:B------:R1:W-:Y:S01]  /*95c0*/  @P0 STG.E.U16 desc[UR40][R4.64+0x70], R78 ;  /* 0x0000704e04000986 */ /* 0x0003e2000c101528 */
[C---:B------:R-:W-:Y:S02]  /*95d0*/  ISETP.GT.AND P0, PT, R0.reuse, RZ, P3 ;  /* 0x000000ff0000720c */ /* 0x040fe40001f04270 */
[C---:B------:R-:W-:Y:S01]  /*95e0*/  ISETP.GT.AND P5, PT, R0.reuse, 0x8, P3 ;  /* 0x000000080000780c */ /* 0x040fe20001fa4270 */
[----:B------:R1:W-:Y:S01]  /*95f0*/  @P1 STG.E.U16 desc[UR40][R4.64+0x72], R79 ;  /* 0x0000724f04001986 */ /* 0x0003e2000c101528 */
[----:B------:R-:W-:Y:S02]  /*9600*/  ISETP.GT.AND P1, PT, R0, 0x8, P2 ;  /* 0x000000080000780c */ /* 0x000fe40001724270 */
[----:B------:R-:W-:Y:S01]  /*9610*/  F2FP.BF16.F32.PACK_AB R31, RZ, R31 ;  /* 0x0000001fff1f723e */ /* 0x000fe200000010ff */
[----:B------:R1:W-:Y:S06]  /*9620*/  @P4 STG.E.U16 desc[UR40][R6.64+0x82], R65 ;  /* 0x0000824106004986 */ /* 0x0003ec000c101528 */
[----:B------:R1:W-:Y:S01]  /*9630*/  @P0 STG.E.U16 desc[UR40][R6.64+0x80], R64 ;  /* 0x0000804006000986 */ /* 0x0003e2000c101528 */
[----:B------:R-:W-:-:S03]  /*9640*/  ISETP.GT.AND P0, PT, R3, 0x48, PT ;  /* 0x000000480300780c */ /* 0x000fc60003f04270 */
[----:B------:R1:W-:Y:S01]  /*9650*/  @P1 STG.E.U16 desc[UR40][R8.64+0x82], R67 ;  /* 0x0000824308001986 */ /* 0x0003e2000c101528 */
[----:B------:R-:W-:-:S03]  /*9660*/  ISETP.GT.AND P1, PT, R3, 0x49, PT ;  /* 0x000000490300780c */ /* 0x000fc60003f24270 */
[----:B------:R1:W-:Y:S01]  /*9670*/  @P5 STG.E.U16 desc[UR40][R8.64+0x80], R66 ;  /* 0x0000804208005986 */ /* 0x0003e2000c101528 */
[C---:B------:R-:W-:Y:S02]  /*9680*/  ISETP.GT.AND P5, PT, R0.reuse, RZ, P0 ;  /* 0x000000ff0000720c */ /* 0x040fe400007a4270 */
[----:B------:R-:W-:-:S11]  /*9690*/  ISETP.GT.AND P4, PT, R0, RZ, P1 ;  /* 0x000000ff0000720c */ /* 0x000fd60000f84270 */
[----:B------:R1:W-:Y:S01]  /*96a0*/  @P5 STG.E.U16 desc[UR40][R6.64+0x90], R68 ;  /* 0x0000904406005986 */ /* 0x0003e2000c101528 */
[----:B------:R-:W-:-:S03]  /*96b0*/  ISETP.GT.AND P5, PT, R0, 0x8, P0 ;  /* 0x000000080000780c */ /* 0x000fc600007a4270 */
[----:B------:R1:W-:Y:S01]  /*96c0*/  @P4 STG.E.U16 desc[UR40][R6.64+0x92], R69 ;  /* 0x0000924506004986 */ /* 0x0003e2000c101528 */
[----:B------:R-:W-:-:S09]  /*96d0*/  ISETP.GT.AND P4, PT, R0, 0x8, P1 ;  /* 0x000000080000780c */ /* 0x000fd20000f84270 */
[----:B------:R1:W-:Y:S01]  /*96e0*/  @P5 STG.E.U16 desc[UR40][R8.64+0x90], R70 ;  /* 0x0000904608005986 */ /* 0x0003e2000c101528 */
[C---:B------:R-:W-:Y:S02]  /*96f0*/  ISETP.GT.AND P5, PT, R0.reuse, 0x80, P3 ;  /* 0x000000800000780c */ /* 0x040fe40001fa4270 */
[C---:B------:R-:W-:Y:S01]  /*9700*/  ISETP.GT.AND P3, PT, R0.reuse, 0x88, P3 ;  /* 0x000000880000780c */ /* 0x040fe20001f64270 */
[----:B------:R1:W-:Y:S01]  /*9710*/  @P4 STG.E.U16 desc[UR40][R8.64+0x92], R71 ;  /* 0x0000924708004986 */ /* 0x0003e2000c101528 */
[C---:B------:R-:W-:Y:S02]  /*9720*/  ISETP.GT.AND P4, PT, R0.reuse, 0x80, P2 ;  /* 0x000000800000780c */ /* 0x040fe40001784270 */
[----:B------:R-:W-:-:S07]  /*9730*/  ISETP.GT.AND P2, PT, R0, 0x88, P2 ;  /* 0x000000880000780c */ /* 0x000fce0001744270 */
[----:B------:R1:W-:Y:S04]  /*9740*/  @P5 STG.E.U16 desc[UR40][R10.64+0x80], R56 ;  /* 0x000080380a005986 */ /* 0x0003e8000c101528 */
[----:B------:R1:W-:Y:S01]  /*9750*/  @P4 STG.E.U16 desc[UR40][R10.64+0x82], R57 ;  /* 0x000082390a004986 */ /* 0x0003e2000c101528 */
[C---:B------:R-:W-:Y:S02]  /*9760*/  ISETP.GT.AND P4, PT, R0.reuse, 0x80, P0 ;  /* 0x000000800000780c */ /* 0x040fe40000784270 */
[C---:B------:R-:W-:Y:S01]  /*9770*/  ISETP.GT.AND P0, PT, R0.reuse, 0x88, P0 ;  /* 0x000000880000780c */ /* 0x040fe20000704270 */
[----:B------:R1:W-:Y:S01]  /*9780*/  @P3 STG.E.U16 desc[UR40][R4.64+0x80], R58 ;  /* 0x0000803a04003986 */ /* 0x0003e2000c101528 */
[C---:B------:R-:W-:Y:S02]  /*9790*/  ISETP.GT.AND P3, PT, R0.reuse, 0x80, P1 ;  /* 0x000000800000780c */ /* 0x040fe40000f64270 */
[----:B------:R-:W-:Y:S01]  /*97a0*/  ISETP.GT.AND P1, PT, R0, 0x88, P1 ;  /* 0x000000880000780c */ /* 0x000fe20000f24270 */
[----:B------:R1:W-:Y:S01]  /*97b0*/  @P2 STG.E.U16 desc[UR40][R4.64+0x82], R59 ;  /* 0x0000823b04002986 */ /* 0x0003e2000c101528 */
[----:B------:R-:W-:-:S05]  /*97c0*/  ISETP.GT.AND P2, PT, R3, 0x51, PT ;  /* 0x000000510300780c */ /* 0x000fca0003f44270 */
[----:B------:R1:W-:Y:S01]  /*97d0*/  @P4 STG.E.U16 desc[UR40][R10.64+0x90], R60 ;  /* 0x0000903c0a004986 */ /* 0x0003e2000c101528 */
[----:B------:R-:W-:-:S03]  /*97e0*/  ISETP.GT.AND P4, PT, R0, RZ, P2 ;  /* 0x000000ff0000720c */ /* 0x000fc60001784270 */
[----:B------:R1:W-:Y:S01]  /*97f0*/  @P3 STG.E.U16 desc[UR40][R10.64+0x92], R61 ;  /* 0x0000923d0a003986 */ /* 0x0003e2000c101528 */
[----:B------:R-:W-:-:S03]  /*9800*/  ISETP.GT.AND P3, PT, R3, 0x50, PT ;  /* 0x000000500300780c */ /* 0x000fc60003f64270 */
[----:B------:R1:W-:Y:S01]  /*9810*/  @P0 STG.E.U16 desc[UR40][R4.64+0x90], R62 ;  /* 0x0000903e04000986 */ /* 0x0003e2000c101528 */
[C---:B------:R-:W-:Y:S02]  /*9820*/  ISETP.GT.AND P0, PT, R0.reuse, RZ, P3 ;  /* 0x000000ff0000720c */ /* 0x040fe40001f04270 */
[C---:B------:R-:W-:Y:S01]  /*9830*/  ISETP.GT.AND P5, PT, R0.reuse, 0x8, P3 ;  /* 0x000000080000780c */ /* 0x040fe20001fa4270 */
[----:B------:R1:W-:Y:S01]  /*9840*/  @P1 STG.E.U16 desc[UR40][R4.64+0x92], R63 ;  /* 0x0000923f04001986 */ /* 0x0003e2000c101528 */
[----:B------:R-:W-:-:S03]  /*9850*/  ISETP.GT.AND P1, PT, R0, 0x8, P2 ;  /* 0x000000080000780c */ /* 0x000fc60001724270 */
        /* <DEDUP_REMOVED lines=25> */
[----:B------:R1:W-:Y:S06]  /*99f0*/  @P2 STG.E.U16 desc[UR40][R4.64+0xa2], R43 ;  /* 0x0000a22b04002986 */ /* 0x0003ec000c101528 */
[----:B------:R1:W-:Y:S04]  /*9a00*/  @P4 STG.E.U16 desc[UR40][R10.64+0xb0], R44 ;  /* 0x0000b02c0a004986 */ /* 0x0003e8000c101528 */
[----:B------:R1:W-:Y:S01]  /*9a10*/  @P3 STG.E.U16 desc[UR40][R10.64+0xb2], R45 ;  /* 0x0000b22d0a003986 */ /* 0x0003e2000c101528 */
[----:B------:R-:W-:-:S03]  /*9a20*/  ISETP.GT.AND P3, PT, R3, 0x60, PT ;  /* 0x000000600300780c */ /* 0x000fc60003f64270 */
[----:B------:R1:W-:Y:S01]  /*9a30*/  @P0 STG.E.U16 desc[UR40][R4.64+0xb0], R46 ;  /* 0x0000b02e04000986 */ /* 0x0003e2000c101528 */
[----:B------:R-:W-:Y:S02]  /*9a40*/  ISETP.GT.AND P0, PT, R3, 0x61, PT ;  /* 0x000000610300780c */ /* 0x000fe40003f04270 */
[C---:B------:R-:W-:Y:S01]  /*9a50*/  ISETP.GT.AND P4, PT, R0.reuse, 0x8, P3 ;  /* 0x000000080000780c */ /* 0x040fe20001f84270 */
[----:B------:R1:W-:Y:S01]  /*9a60*/  @P1 STG.E.U16 desc[UR40][R4.64+0xb2], R47 ;  /* 0x0000b22f04001986 */ /* 0x0003e2000c101528 */
[C---:B------:R-:W-:Y:S02]  /*9a70*/  ISETP.GT.AND P1, PT, R0.reuse, RZ, P3 ;  /* 0x000000ff0000720c */ /* 0x040fe40001f24270 */
[C---:B------:R-:W-:Y:S02]  /*9a80*/  ISETP.GT.AND P2, PT, R0.reuse, RZ, P0 ;  /* 0x000000ff0000720c */ /* 0x040fe40000744270 */
[----:B------:R-:W-:-:S09]  /*9a90*/  ISETP.GT.AND P5, PT, R0, 0x8, P0 ;  /* 0x000000080000780c */ /* 0x000fd200007a4270 */
[----:B------:R1:W-:Y:S01]  /*9aa0*/  @P1 STG.E.U16 desc[UR40][R6.64+0xc0], R32 ;  /* 0x0000c02006001986 */ /* 0x0003e2000c101528 */
[----:B------:R-:W-:-:S03]  /*9ab0*/  ISETP.GT.AND P1, PT, R3, 0x68, PT ;  /* 0x000000680300780c */ /* 0x000fc60003f24270 */
[----:B------:R1:W-:Y:S01]  /*9ac0*/  @P2 STG.E.U16 desc[UR40][R6.64+0xc2], R33 ;  /* 0x0000c22106002986 */ /* 0x0003e2000c101528 */
[----:B------:R-:W-:-:S03]  /*9ad0*/  ISETP.GT.AND P2, PT, R3, 0x69, PT ;  /* 0x000000690300780c */ /* 0x000fc60003f44270 */
[----:B------:R1:W-:Y:S01]  /*9ae0*/  @P4 STG.E.U16 desc[UR40][R8.64+0xc0], R34 ;  /* 0x0000c02208004986 */ /* 0x0003e2000c101528 */
[----:B------:R-:W-:-:S03]  /*9af0*/  ISETP.GT.AND P4, PT, R0, RZ, P2 ;  /* 0x000000ff0000720c */ /* 0x000fc60001784270 */
[----:B------:R1:W-:Y:S01]  /*9b00*/  @P5 STG.E.U16 desc[UR40][R8.64+0xc2], R35 ;  /* 0x0000c22308005986 */ /* 0x0003e2000c101528 */
[----:B------:R-:W-:-:S09]  /*9b10*/  ISETP.GT.AND P5, PT, R0, RZ, P1 ;  /* 0x000000ff0000720c */ /* 0x000fd20000fa4270 */
        /* <DEDUP_REMOVED lines=10> */
[----:B------:R1:W-:Y:S01]  /*9bc0*/  @P4 STG.E.U16 desc[UR40][R10.64+0xc0], R24 ;  /* 0x0000c0180a004986 */ /* 0x0003e2000c101528 */
[C---:B------:R-:W-:Y:S02]  /*9bd0*/  ISETP.GT.AND P4, PT, R0.reuse, 0x80, P1 ;  /* 0x000000800000780c */ /* 0x040fe40000f84270 */
[C---:B------:R-:W-:Y:S01]  /*9be0*/  ISETP.GT.AND P1, PT, R0.reuse, 0x88, P1 ;  /* 0x000000880000780c */ /* 0x040fe20000f24270 */
[----:B------:R1:W-:Y:S01]  /*9bf0*/  @P5 STG.E.U16 desc[UR40][R10.64+0xc2], R25 ;  /* 0x0000c2190a005986 */ /* 0x0003e2000c101528 */
[C---:B------:R-:W-:Y:S02]  /*9c00*/  ISETP.GT.AND P5, PT, R0.reuse, 0x80, P2 ;  /* 0x000000800000780c */ /* 0x040fe400017a4270 */
[----:B------:R-:W-:Y:S01]  /*9c10*/  ISETP.GT.AND P2, PT, R0, 0x88, P2 ;  /* 0x000000880000780c */ /* 0x000fe20001744270 */
[----:B------:R1:W-:Y:S04]  /*9c20*/  @P3 STG.E.U16 desc[UR40][R4.64+0xc0], R26 ;  /* 0x0000c01a04003986 */ /* 0x0003e8000c101528 */
[----:B------:R1:W-:Y:S04]  /*9c30*/  @P0 STG.E.U16 desc[UR40][R4.64+0xc2], R27 ;  /* 0x0000c21b04000986 */ /* 0x0003e8000c101528 */
[----:B------:R1:W-:Y:S04]  /*9c40*/  @P4 STG.E.U16 desc[UR40][R10.64+0xd0], R28 ;  /* 0x0000d01c0a004986 */ /* 0x0003e8000c101528 */
[----:B------:R1:W-:Y:S04]  /*9c50*/  @P5 STG.E.U16 desc[UR40][R10.64+0xd2], R29 ;  /* 0x0000d21d0a005986 */ /* 0x0003e8000c101528 */
[----:B------:R1:W-:Y:S04]  /*9c60*/  @P1 STG.E.U16 desc[UR40][R4.64+0xd0], R30 ;  /* 0x0000d01e04001986 */ /* 0x0003e8000c101528 */
[----:B------:R1:W-:Y:S02]  /*9c70*/  @P2 STG.E.U16 desc[UR40][R4.64+0xd2], R31 ;  /* 0x0000d21f04002986 */ /* 0x0003e4000c101528 */
.L_x_249:
[----:B------:R-:W-:Y:S05]  /*9c80*/  BSYNC B0 ;  /* 0x0000000000007941 */ /* 0x000fea0003800000 */
.L_x_29:
[----:B------:R-:W-:Y:S01]  /*9c90*/  ULDC UR4, c[0x0][0xc] ;  /* 0x0000030000047ab9 */ /* 0x000fe20000000800 */
[----:B------:R-:W-:Y:S01]  /*9ca0*/  ULDC UR5, c[0x0][0x10] ;  /* 0x0000040000057ab9 */ /* 0x000fe20000000800 */
[----:B0-----:R-:W0:Y:S01]  /*9cb0*/  LDC R3, c[0x0][0x14] ;  /* 0x00000500ff037b82 */ /* 0x001e220000000800 */
[----:B------:R-:W-:Y:S01]  /*9cc0*/  UIMAD.WIDE.U32 UR4, UR4, UR5, URZ ;  /* 0x00000005040472a5 */ /* 0x000fe2000f8e003f */
[----:B------:R-:W-:Y:S01]  /*9cd0*/  PRMT R0, RZ, 0x7610, R0 ;  /* 0x00007610ff007816 */ /* 0x000fe20000000000 */
[----:B------:R-:W-:Y:S02]  /*9ce0*/  IMAD.MOV.U32 R139, RZ, RZ, -0x1 ;  /* 0xffffffffff8b7424 */ /* 0x000fe400078e00ff */
[----:B------:R-:W-:Y:S02]  /*9cf0*/  IMAD.MOV.U32 R23, RZ, RZ, -0x1 ;  /* 0xffffffffff177424 */ /* 0x000fe400078e00ff */
[----:B0-----:R-:W-:-:S04]  /*9d00*/  IMAD.WIDE.U32 R16, R3, UR4, R16 ;  /* 0x0000000403107c25 */ /* 0x001fc8000f8e0010 */
[----:B------:R-:W-:Y:S01]  /*9d10*/  IMAD R3, R3, UR5, RZ ;  /* 0x0000000503037c24 */ /* 0x000fe2000f8e02ff */
[----:B------:R-:W-:Y:S02]  /*9d20*/  ULDC.64 UR4, c[0x0][0x650] ;  /* 0x0001940000047ab9 */ /* 0x000fe40000000a00 */
[----:B------:R-:W-:Y:S01]  /*9d30*/  ISETP.GE.U32.AND P0, PT, R16, UR4, PT ;  /* 0x0000000410007c0c */ /* 0x000fe2000bf06070 */
[----:B------:R-:W-:-:S05]  /*9d40*/  IMAD.IADD R17, R17, 0x1, R3 ;  /* 0x0000000111117824 */ /* 0x000fca00078e0203 */
[----:B------:R-:W-:-:S13]  /*9d50*/  ISETP.GE.U32.AND.EX P0, PT, R17, UR5, PT, P0 ;  /* 0x0000000511007c0c */ /* 0x000fda000bf06100 */
[----:B------:R-:W-:Y:S05]  /*9d60*/  @P0 BRA `(.L_x_250) ;  /* 0x0000000400640947 */ /* 0x000fea0003800000 */
[----:B-1--4-:R-:W0:Y:S01]  /*9d70*/  S2R R12, SR_CTAID.X ;  /* 0x00000000000c7919 */ /* 0x012e220000002500 */
[----:B------:R-:W1:Y:S01]  /*9d80*/  LDC.64 R10, c[0x0][0x628] ;  /* 0x00018a00ff0a7b82 */ /* 0x000e620000000a00 */
[----:B------:R-:W-:Y:S01]  /*9d90*/  ULDC UR4, c[0x0][0x150] ;  /* 0x0000540000047ab9 */ /* 0x000fe20000000800 */
[----:B------:R-:W-:Y:S01]  /*9da0*/  IMAD.MOV.U32 R8, RZ, RZ, R16 ;  /* 0x000000ffff087224 */ /* 0x000fe200078e0010 */
[----:B------:R-:W4:Y:S01]  /*9db0*/  S2R R24, SR_CTAID.Y ;  /* 0x0000000000187919 */ /* 0x000f220000002600 */
[----:B------:R-:W-:-:S04]  /*9dc0*/  IMAD.MOV.U32 R9, RZ, RZ, R17 ;  /* 0x000000ffff097224 */ /* 0x000fc800078e0011 */
[----:B------:R-:W2:Y:S08]  /*9dd0*/  LDC R21, c[0x0][0x144] ;  /* 0x00005100ff157b82 */ /* 0x000eb00000000800 */
[----:B------:R-:W2:Y:S08]  /*9de0*/  LDC R0, c[0x0][0x630] ;  /* 0x00018c00ff007b82 */ /* 0x000eb00000000800 */
[----:B------:R-:W2:Y:S01]  /*9df0*/  LDC.64 R14, c[0x0][0x620] ;  /* 0x00018800ff0e7b82 */ /* 0x000ea20000000a00 */
[----:B-1----:R-:W-:-:S04]  /*9e00*/  ISETP.NE.U32.AND P0, PT, R10, RZ, PT ;  /* 0x000000ff0a00720c */ /* 0x002fc80003f05070 */
[----:B------:R-:W-:Y:S02]  /*9e10*/  ISETP.NE.AND.EX P0, PT, R11, RZ, PT, P0 ;  /* 0x000000ff0b00720c */ /* 0x000fe40003f05300 */
[----:B0-----:R-:W-:-:S05]  /*9e20*/  I2FP.F32.U32 R3, R12 ;  /* 0x0000000c00037245 */ /* 0x001fca0000201000 */
[----:B------:R-:W-:-:S04]  /*9e30*/  FMUL R3, R3, UR4 ;  /* 0x0000000403037c20 */ /* 0x000fc80008400000 */
[----:B------:R0:W1:Y:S02]  /*9e40*/  F2I.U32.TRUNC.NTZ R20, R3 ;  /* 0x0000000300147305 */ /* 0x000064000020f000 */
[----:B----4-:R-:W-:Y:S05]  /*9e50*/  @!P0 BRA `(.L_x_251) ;  /* 0x0000000000288947 */ /* 0x010fea0003800000 */
[----:B0-----:R-:W0:Y:S02]  /*9e60*/  LDC R3, c[0x0][0x634] ;  /* 0x00018d00ff037b82 */ /* 0x001e240000000800 */
        /* <DEDUP_REMOVED lines=9> */
.L_x_251:
[----:B------:R-:W4:Y:S01]  /*9f00*/  LDC.64 R28, c[0x0][0x640] ;  /* 0x00019000ff1c7b82 */ /* 0x000f220000000a00 */
[-CC-:B--2---:R-:W-:Y:S01]  /*9f10*/  SHF.R.U64 R23, R8, R0.reuse, R9.reuse ;  /* 0x0000000008177219 */ /* 0x184fe20000001209 */
[----:B-1----:R-:W-:Y:S01]  /*9f20*/  IMAD.MOV R20, RZ, RZ, -R20 ;  /* 0x000000ffff147224 */ /* 0x002fe200078e0a14 */
[----:B------:R-:W-:Y:S01]  /*9f30*/  SHF.R.U32.HI R0, RZ, R0, R9 ;  /* 0x00000000ff007219 */ /* 0x000fe20000011609 */
[----:B------:R-:W-:Y:S01]  /*9f40*/  ULDC UR4, c[0x0][0x154] ;  /* 0x0000550000047ab9 */ /* 0x000fe20000000800 */
[----:B0-----:R-:W-:Y:S01]  /*9f50*/  IADD3 R3, P0, RZ, -R23, RZ ;  /* 0x80000017ff037210 */ /* 0x001fe20007f1e0ff */
[----:B------:R-:W-:Y:S02]  /*9f60*/  IMAD R21, R21, R20, R12 ;  /* 0x0000001415157224 */ /* 0x000fe400078e020c */
[----:B------:R-:W0:Y:S01]  /*9f70*/  LDC R6, c[0x0][0x618] ;  /* 0x00018600ff067b82 */ /* 0x000e220000000800 */
[----:B------:R-:W-:Y:S02]  /*9f80*/  IMAD.MOV.U32 R7, RZ, RZ, 0x1 ;  /* 0x00000001ff077424 */ /* 0x000fe400078e00ff */
[----:B------:R-:W-:-:S04]  /*9f90*/  IMAD.X R5, RZ, RZ, ~R0, P0 ;  /* 0x000000ffff057224 */ /* 0x000fc800000e0e00 */
[-C--:B------:R-:W-:Y:S01]  /*9fa0*/  IMAD R0, R5, R14.reuse, RZ ;  /* 0x0000000e05007224 */ /* 0x080fe200078e02ff */
[----:B------:R-:W1:Y:S01]  /*9fb0*/  LDC R8, c[0x0][0x608] ;  /* 0x00018200ff087b82 */ /* 0x000e620000000800 */
[----:B------:R-:W-:-:S04]  /*9fc0*/  IMAD.WIDE.U32 R4, R3, R14, R16 ;  /* 0x0000000e03047225 */ /* 0x000fc800078e0010 */
[----:B------:R-:W-:Y:S01]  /*9fd0*/  IMAD R3, R3, R15, R0 ;  /* 0x0000000f03037224 */ /* 0x000fe200078e0200 */
[----:B------:R-:W-:Y:S02]  /*9fe0*/  I2FP.F32.U32 R0, R24 ;  /* 0x0000001800007245 */ /* 0x000fe40000201000 */
[----:B------:R-:W2:Y:S01]  /*9ff0*/  LDC R26, c[0x0][0x658] ;  /* 0x00019600ff1a7b82 */ /* 0x000ea20000000800 */
[----:B------:R-:W-:Y:S01]  /*a000*/  IMAD.IADD R3, R5, 0x1, R3 ;  /* 0x0000000105037824 */ /* 0x000fe200078e0203 */
[----:B----4-:R-:W-:Y:S01]  /*a010*/  ISETP.NE.U32.AND P0, PT, R28, RZ, PT ;  /* 0x000000ff1c00720c */ /* 0x010fe20003f05070 */
[----:B------:R-:W-:Y:S01]  /*a020*/  FMUL R0, R0, UR4 ;  /* 0x0000000400007c20 */ /* 0x000fe20008400000 */
[----:B------:R-:W-:Y:S02]  /*a030*/  IMAD.MOV.U32 R5, RZ, RZ, -0x1 ;  /* 0xffffffffff057424 */ /* 0x000fe400078e00ff */
[----:B------:R-:W-:Y:S01]  /*a040*/  ISETP.NE.AND.EX P0, PT, R29, RZ, PT, P0 ;  /* 0x000000ff1d00720c */ /* 0x000fe20003f05300 */
[----:B------:R4:W2:Y:S01]  /*a050*/  F2I.U32.TRUNC.NTZ R13, R0 ;  /* 0x00000000000d7305 */ /* 0x0008a2000020f000 */
[----:B------:R-:W3:Y:S01]  /*a060*/  LDC R15, c[0x0][0x148] ;  /* 0x00005200ff0f7b82 */ /* 0x000ee20000000800 */
[----:B0-----:R-:W-:-:S02]  /*a070*/  SHF.R.U64 R12, R4, R6, R3 ;  /* 0x00000006040c7219 */ /* 0x001fc40000001203 */
[----:B------:R-:W-:-:S05]  /*a080*/  SHF.R.U32.HI R3, RZ, R6, R3 ;  /* 0x00000006ff037219 */ /* 0x000fca0000011603 */
[----:B------:R-:W0:Y:S01]  /*a090*/  LDC R20, c[0x0][0x600] ;  /* 0x00018000ff147b82 */ /* 0x000e220000000800 */
[-CC-:B-1----:R-:W-:Y:S02]  /*a0a0*/  SHF.R.U64 R10, R12, R8.reuse, R3.reuse ;  /* 0x000000080c0a7219 */ /* 0x182fe40000001203 */
[----:B------:R-:W-:-:S05]  /*a0b0*/  SHF.R.U32.HI R3, RZ, R8, R3 ;  /* 0x00000008ff037219 */ /* 0x000fca0000011603 */
[----:B------:R-:W1:Y:S01]  /*a0c0*/  LDC R27, c[0x0][0x648] ;  /* 0x00019200ff1b7b82 */ /* 0x000e620000000800 */
[-C--:B--2---:R-:W-:Y:S02]  /*a0d0*/  SHF.L.U32 R4, R5, R26.reuse, RZ ;  /* 0x0000001a05047219 */ /* 0x084fe400000006ff */
[--C-:B------:R-:W-:Y:S02]  /*a0e0*/  SHF.R.U64 R14, R10, R26, R3.reuse ;  /* 0x0000001a0a0e7219 */ /* 0x100fe40000001203 */
[----:B------:R-:W-:Y:S02]  /*a0f0*/  LOP3.LUT R25, RZ, R4, RZ, 0x33, !PT ;  /* 0x00000004ff197212 */ /* 0x000fe400078e33ff */
[-C--:B------:R-:W-:Y:S01]  /*a100*/  SHF.R.U32.HI R5, RZ, R26.reuse, R3 ;  /* 0x0000001aff057219 */ /* 0x080fe20000011603 */
[----:B------:R-:W2:Y:S01]  /*a110*/  LDC R30, c[0x0][0x638] ;  /* 0x00018e00ff1e7b82 */ /* 0x000ea20000000800 */
[----:B------:R-:W-:Y:S01]  /*a120*/  SHF.L.U32 R136, R7, R26, RZ ;  /* 0x0000001a07887219 */ /* 0x000fe200000006ff */
[----:B------:R-:W-:-:S06]  /*a130*/  IMAD.MOV.U32 R4, RZ, RZ, R14 ;  /* 0x000000ffff047224 */ /* 0x000fcc00078e000e */
[----:B------:R-:W0:Y:S01]  /*a140*/  LDC R31, c[0x0][0x610] ;  /* 0x00018400ff1f7b82 */ /* 0x000e220000000800 */
[----:B----4-:R-:W-:Y:S05]  /*a150*/  @!P0 BRA `(.L_x_252) ;  /* 0x0000000000288947 */ /* 0x010fea0003800000 */
[----:B------:R-:W4:Y:S02]  /*a160*/  LDC R3, c[0x0][0x64c] ;  /* 0x00019300ff037b82 */ /* 0x000f240000000800 */
[----:B----4-:R-:W-:-:S05]  /*a170*/  IADD3 R3, P0, R14, R3, RZ ;  /* 0x000000030e037210 */ /* 0x010fca0007f1e0ff */
        /* <DEDUP_REMOVED lines=8> */
.L_x_252:
[----:B------:R-:W-:Y:S01]  /*a200*/  ISETP.NE.AND P0, PT, R2, 0x1, PT ;  /* 0x000000010200780c */ /* 0x000fe20003f05270 */
[----:B0-----:R-:W-:Y:S01]  /*a210*/  VIADD R7, R20, 0xffffffff ;  /* 0xffffffff14077836 */ /* 0x001fe20000000000 */
[----:B-1----:R-:W-:Y:S01]  /*a220*/  SHF.R.U64 R0, R4, R27, R5 ;  /* 0x0000001b04007219 */ /* 0x002fe20000001205 */
[----:B------:R-:W-:Y:S01]  /*a230*/  IMAD.MOV R13, RZ, RZ, -R13 ;  /* 0x000000ffff0d7224 */ /* 0x000fe200078e0a0d */
[----:B------:R-:W-:Y:S01]  /*a240*/  LOP3.LUT R5, R10, R25, RZ, 0xc0, !PT ;  /* 0x000000190a057212 */ /* 0x000fe200078ec0ff */
[----:B------:R-:W-:Y:S02]  /*a250*/  IMAD.MOV.U32 R4, RZ, RZ, 0x1 ;  /* 0x00000001ff047424 */ /* 0x000fe400078e00ff */
[----:B------:R-:W-:Y:S02]  /*a260*/  IMAD.MOV R3, RZ, RZ, -R0 ;  /* 0x000000ffff037224 */ /* 0x000fe400078e0a00 */
[----:B------:R-:W-:Y:S01]  /*a270*/  IMAD R136, R136, R0, R5 ;  /* 0x0000000088887224 */ /* 0x000fe200078e0205 */
[----:B------:R-:W-:Y:S01]  /*a280*/  LOP3.LUT R5, R12, R7, RZ, 0xc0, !PT ;  /* 0x000000070c057212 */ /* 0x000fe200078ec0ff */
[----:B--2---:R-:W-:-:S02]  /*a290*/  IMAD R0, R3, R30, R14 ;  /* 0x0000001e03007224 */ /* 0x004fc400078e020e */
[----:B---3--:R-:W-:Y:S02]  /*a2a0*/  @P0 IMAD R21, R15, R13, R24 ;  /* 0x0000000d0f150224 */ /* 0x008fe400078e0218 */
[----:B------:R-:W-:Y:S01]  /*a2b0*/  IMAD R3, R0, R20, R5 ;  /* 0x0000001400037224 */ /* 0x000fe200078e0205 */
[----:B------:R-:W-:Y:S01]  /*a2c0*/  PRMT R0, R4, 0x7610, R0 ;  /* 0x0000761004007816 */ /* 0x000fe20000000000 */
[----:B------:R-:W-:-:S05]  /*a2d0*/  IMAD R136, R136, R31, R21 ;  /* 0x0000001f88887224 */ /* 0x000fca00078e0215 */
[----:B------:R-:W-:Y:S02]  /*a2e0*/  SEL R139, R3, R136, !P0 ;  /* 0x00000088038b7207 */ /* 0x000fe40004000000 */
[----:B------:R-:W-:-:S07]  /*a2f0*/  SEL R136, R136, R3, !P0 ;  /* 0x0000000388887207 */ /* 0x000fce0004000000 */
.L_x_250:
[----:B------:R-:W-:-:S13]  /*a300*/  LOP3.LUT P0, RZ, R0, 0xff, RZ, 0xc0, !PT ;  /* 0x000000ff00ff7812 */ /* 0x000fda000780c0ff */
[----:B------:R-:W-:Y:S05]  /*a310*/  @P0 BRA `(.L_x_253) ;  /* 0xffffff6c00480947 */ /* 0x000fea000383ffff */
[----:B------:R-:W-:Y:S05]  /*a320*/  EXIT ;  /* 0x000000000000794d */ /* 0x000fea0003800000 */
.L_x_4:
[----:B0-----:R-:W-:Y:S01]  /*a330*/  ULDC.64 UR4, c[0x0][0x650] ;  /* 0x0001940000047ab9 */ /* 0x001fe20000000a00 */
        /* <DEDUP_REMOVED lines=25> */
.L_x_255:
[--C-:B------:R-:W-:Y:S01]  /*a4d0*/  SHF.R.U64 R12, R10, R14, R11.reuse ;  /* 0x0000000e0a0c7219 */ /* 0x100fe2000000120b */
[----:B------:R-:W0:Y:S01]  /*a4e0*/  LDC R22, c[0x0][0x618] ;  /* 0x00018600ff167b82 */ /* 0x000e220000000800 */
[----:B------:R-:W-:Y:S01]  /*a4f0*/  I2FP.F32.U32 R6, R4 ;  /* 0x0000000400067245 */ /* 0x000fe20000201000 */
[----:B------:R-:W-:Y:S01]  /*a500*/  ULDC UR4, c[0x0][0x150] ;  /* 0x0000540000047ab9 */ /* 0x000fe20000000800 */
[----:B------:R-:W-:Y:S02]  /*a510*/  SHF.R.U32.HI R5, RZ, R14, R11 ;  /* 0x0000000eff057219 */ /* 0x000fe4000001160b */
[----:B------:R-:W-:Y:S01]  /*a520*/  IADD3 R9, P0, RZ, -R12, RZ ;  /* 0x8000000cff097210 */ /* 0x000fe20007f1e0ff */
[----:B------:R-:W-:Y:S01]  /*a530*/  FMUL R11, R6, UR4 ;  /* 0x00000004060b7c20 */ /* 0x000fe20008400000 */
[----:B------:R-:W-:Y:S01]  /*a540*/  ULDC UR4, c[0x0][0x154] ;  /* 0x0000550000047ab9 */ /* 0x000fe20000000800 */
[----:B------:R-:W1:Y:S02]  /*a550*/  LDC.64 R24, c[0x0][0x640] ;  /* 0x00019000ff187b82 */ /* 0x000e640000000a00 */
[----:B------:R-:W-:-:S02]  /*a560*/  IMAD.X R5, RZ, RZ, ~R5, P0 ;  /* 0x000000ffff057224 */ /* 0x000fc400000e0e05 */
[----:B------:R-:W2:Y:S01]  /*a570*/  F2I.U32.TRUNC.NTZ R11, R11 ;  /* 0x0000000b000b7305 */ /* 0x000ea2000020f000 */
[----:B------:R-:W-:-:S03]  /*a580*/  IMAD.WIDE.U32 R6, R9, R20, R16 ;  /* 0x0000001409067225 */ /* 0x000fc600078e0010 */
[----:B------:R-:W3:Y:S01]  /*a590*/  LDC R13, c[0x0][0x144] ;  /* 0x00005100ff0d7b82 */ /* 0x000ee20000000800 */
[----:B------:R-:W-:-:S04]  /*a5a0*/  IMAD R8, R5, R20, RZ ;  /* 0x0000001405087224 */ /* 0x000fc800078e02ff */
[----:B------:R-:W-:Y:S02]  /*a5b0*/  IMAD R5, R9, R21, R8 ;  /* 0x0000001509057224 */ /* 0x000fe400078e0208 */
[----:B------:R-:W-:Y:S01]  /*a5c0*/  IMAD.MOV.U32 R8, RZ, RZ, -0x1 ;  /* 0xffffffffff087424 */ /* 0x000fe200078e00ff */
[----:B------:R-:W4:Y:S01]  /*a5d0*/  LDC R14, c[0x0][0x608] ;  /* 0x00018200ff0e7b82 */ /* 0x000f220000000800 */
[----:B------:R-:W-:Y:S01]  /*a5e0*/  IMAD.IADD R5, R7, 0x1, R5 ;  /* 0x0000000107057824 */ /* 0x000fe200078e0205 */
[----:B------:R-:W-:-:S04]  /*a5f0*/  I2FP.F32.U32 R7, R3 ;  /* 0x0000000300077245 */ /* 0x000fc80000201000 */
[-C--:B0-----:R-:W-:Y:S01]  /*a600*/  SHF.R.U64 R10, R6, R22.reuse, R5 ;  /* 0x00000016060a7219 */ /* 0x081fe20000001205 */
[----:B--2---:R-:W-:Y:S01]  /*a610*/  IMAD.MOV R6, RZ, RZ, -R11 ;  /* 0x000000ffff067224 */ /* 0x004fe200078e0a0b */
[----:B------:R-:W0:Y:S01]  /*a620*/  LDC R9, c[0x0][0x658] ;  /* 0x00019600ff097b82 */ /* 0x000e220000000800 */
[----:B-1----:R-:W-:Y:S01]  /*a630*/  ISETP.NE.U32.AND P0, PT, R24, RZ, PT ;  /* 0x000000ff1800720c */ /* 0x002fe20003f05070 */
[----:B------:R-:W-:Y:S01]  /*a640*/  FMUL R7, R7, UR4 ;  /* 0x0000000407077c20 */ /* 0x000fe20008400000 */
[----:B------:R-:W-:Y:S02]  /*a650*/  SHF.R.U32.HI R5, RZ, R22, R5 ;  /* 0x00000016ff057219 */ /* 0x000fe40000011605 */
[----:B------:R-:W-:-:S03]  /*a660*/  ISETP.NE.AND.EX P0, PT, R25, RZ, PT, P0 ;  /* 0x000000ff1900720c */ /* 0x000fc60003f05300 */
[----:B------:R-:W1:Y:S01]  /*a670*/  LDC R20, c[0x0][0x148] ;  /* 0x00005200ff147b82 */ /* 0x000e620000000800 */
[----:B---3--:R-:W-:Y:S02]  /*a680*/  IMAD R23, R13, R6, R4 ;  /* 0x000000060d177224 */ /* 0x008fe400078e0204 */
[----:B------:R-:W-:-:S05]  /*a690*/  IMAD.MOV.U32 R6, RZ, RZ, 0x1 ;  /* 0x00000001ff067424 */ /* 0x000fca00078e00ff */
[----:B------:R-:W2:Y:S01]  /*a6a0*/  LDC R21, c[0x0][0x600] ;  /* 0x00018000ff157b82 */ /* 0x000ea20000000800 */
[-CC-:B----4-:R-:W-:Y:S02]  /*a6b0*/  SHF.R.U64 R13, R10, R14.reuse, R5.reuse ;  /* 0x0000000e0a0d7219 */ /* 0x190fe40000001205 */
[----:B------:R-:W-:Y:S02]  /*a6c0*/  SHF.R.U32.HI R4, RZ, R14, R5 ;  /* 0x0000000eff047219 */ /* 0x000fe40000011605 */
[----:B------:R3:W4:Y:S03]  /*a6d0*/  F2I.U32.TRUNC.NTZ R14, R7 ;  /* 0x00000007000e7305 */ /* 0x000726000020f000 */
[----:B------:R-:W1:Y:S01]  /*a6e0*/  LDC R26, c[0x0][0x648] ;  /* 0x00019200ff1a7b82 */ /* 0x000e620000000800 */
[-C--:B0-----:R-:W-:Y:S02]  /*a6f0*/  SHF.R.U64 R15, R13, R9.reuse, R4 ;  /* 0x000000090d0f7219 */ /* 0x081fe40000001204 */
[----:B------:R-:W-:-:S02]  /*a700*/  SHF.L.U32 R8, R8, R9, RZ ;  /* 0x0000000908087219 */ /* 0x000fc400000006ff */
[-C--:B------:R-:W-:Y:S01]  /*a710*/  SHF.R.U32.HI R5, RZ, R9.reuse, R4 ;  /* 0x00000009ff057219 */ /* 0x080fe20000011604 */
[----:B------:R-:W-:Y:S01]  /*a720*/  IMAD.MOV.U32 R4, RZ, RZ, R15 ;  /* 0x000000ffff047224 */ /* 0x000fe200078e000f */
[----:B------:R-:W-:Y:S01]  /*a730*/  SHF.L.U32 R22, R6, R9, RZ ;  /* 0x0000000906167219 */ /* 0x000fe200000006ff */
[----:B------:R-:W0:Y:S01]  /*a740*/  LDC R27, c[0x0][0x638] ;  /* 0x00018e00ff1b7b82 */ /* 0x000e220000000800 */
[----:B------:R-:W-:-:S07]  /*a750*/  LOP3.LUT R28, RZ, R8, RZ, 0x33, !PT ;  /* 0x00000008ff1c7212 */ /* 0x000fce00078e33ff */
        /* <DEDUP_REMOVED lines=12> */
.L_x_256:
[----:B------:R-:W-:Y:S01]  /*a820*/  ISETP.NE.AND P0, PT, R2, 0x1, PT ;  /* 0x000000010200780c */ /* 0x000fe20003f05270 */
[----:B--2---:R-:W-:Y:S01]  /*a830*/  VIADD R7, R21, 0xffffffff ;  /* 0xffffffff15077836 */ /* 0x004fe20000000000 */
[----:B-1----:R-:W-:Y:S01]  /*a840*/  SHF.R.U64 R5, R4, R26, R5 ;  /* 0x0000001a04057219 */ /* 0x002fe20000001205 */
[----:B------:R-:W-:Y:S01]  /*a850*/  IMAD.MOV R14, RZ, RZ, -R14 ;  /* 0x000000ffff0e7224 */ /* 0x000fe200078e0a0e */
[----:B------:R-:W-:Y:S01]  /*a860*/  LOP3.LUT R4, R13, R28, RZ, 0xc0, !PT ;  /* 0x0000001c0d047212 */ /* 0x000fe200078ec0ff */
[----:B------:R-:W-:Y:S01]  /*a870*/  IMAD.MOV.U32 R8, RZ, RZ, R12 ;  /* 0x000000ffff087224 */ /* 0x000fe200078e000c */
[----:B------:R-:W-:Y:S01]  /*a880*/  LOP3.LUT R10, R10, R7, RZ, 0xc0, !PT ;  /* 0x000000070a0a7212 */ /* 0x000fe200078ec0ff */
[----:B------:R-:W-:Y:S02]  /*a890*/  IMAD.MOV R6, RZ, RZ, -R5 ;  /* 0x000000ffff067224 */ /* 0x000fe400078e0a05 */
[----:B------:R-:W-:-:S04]  /*a8a0*/  IMAD R4, R22, R5, R4 ;  /* 0x0000000516047224 */ /* 0x000fc800078e0204 */
[----:B------:R-:W-:Y:S02]  /*a8b0*/  @P0 IMAD R23, R20, R14, R3 ;  /* 0x0000000e14170224 */ /* 0x000fe400078e0203 */
[----:B0-----:R-:W-:Y:S02]  /*a8c0*/  IMAD R3, R6, R27, R15 ;  /* 0x0000001b06037224 */ /* 0x001fe400078e020f */
[----:B------:R-:W-:Y:S02]  /*a8d0*/  IMAD R7, R4, R29, R23 ;  /* 0x0000001d04077224 */ /* 0x000fe400078e0217 */
[----:B------:R-:W-:Y:S02]  /*a8e0*/  IMAD R4, R3, R21, R10 ;  /* 0x0000001503047224 */ /* 0x000fe400078e020a */
[----:B------:R-:W-:-:S03]  /*a8f0*/  IMAD.MOV.U32 R6, RZ, RZ, 0x1 ;  /* 0x00000001ff067424 */ /* 0x000fc600078e00ff */
[----:B------:R-:W-:Y:S02]  /*a900*/  SEL R9, R4, R7, !P0 ;  /* 0x0000000704097207 */ /* 0x000fe40004000000 */
[----:B------:R-:W-:-:S07]  /*a910*/  SEL R7, R7, R4, !P0 ;  /* 0x0000000407077207 */ /* 0x000fce0004000000 */
.L_x_254:
[----:B------:R-:W-:-:S08]  /*a920*/  NOP ;  /* 0x0000000000007918 */ /* 0x000fd00000000000 */
[----:B------:R-:W0:-:S00]  /*a930*/  USETMAXREG.DEALLOC.CTAPOOL 0x28 ;  /* 0x00000028000079c8 */ /* 0x000e0000080e0500 */
[----:B0-----:R-:W-:-:S13]  /*a940*/  ISETP.NE.AND P0, PT, R0, RZ, PT ;  /* 0x000000ff0000720c */ /* 0x001fda0003f05270 */
[----:B------:R-:W-:Y:S05]  /*a950*/  @P0 EXIT ;  /* 0x000000000000094d */ /* 0x000fea0003800000 */
[----:B------:R-:W-:Y:S01]  /*a960*/  LOP3.LUT P0, RZ, R6, 0xff, RZ, 0xc0, !PT ;  /* 0x000000ff06ff7812 */ /* 0x000fe2000780c0ff */
[----:B------:R-:W-:Y:S02]  /*a970*/  IMAD.MOV.U32 R0, RZ, RZ, 0x1 ;  /* 0x00000001ff007424 */ /* 0x000fe400078e00ff */
[----:B------:R-:W-:-:S10]  /*a980*/  IMAD.MOV.U32 R12, RZ, RZ, RZ ;  /* 0x000000ffff0c7224 */ /* 0x000fd400078e00ff */
[----:B------:R-:W-:Y:S05]  /*a990*/  @!P0 BRA `(.L_x_257) ;  /* 0x0000000c00308947 */ /* 0x000fea0003800000 */
[----:B------:R-:W0:Y:S01]  /*a9a0*/  LDC R0, c[0x0][0x28c] ;  /* 0x0000a300ff007b82 */ /* 0x000e220000000800 */
[----:B------:R-:W-:Y:S01]  /*a9b0*/  ULDC UR5, c[0x0][0x600] ;  /* 0x0001800000057ab9 */ /* 0x000fe20000000800 */
[----:B------:R-:W-:Y:S01]  /*a9c0*/  ULDC UR4, c[0x0][0xc] ;  /* 0x0000030000047ab9 */ /* 0x000fe20000000800 */
[----:B------:R-:W-:Y:S01]  /*a9d0*/  UIADD3 UR16, UR5, -0x1, URZ ;  /* 0xffffffff05107890 */ /* 0x000fe2000fffe03f */
[C---:B------:R-:W-:Y:S01]  /*a9e0*/  LOP3.LUT P2, RZ, R18.reuse, 0x7f, RZ, 0xc0, !PT ;  /* 0x0000007f12ff7812 */ /* 0x040fe2000784c0ff */
[----:B------:R-:W-:Y:S01]  /*a9f0*/  ULDC UR6, c[0x0][0x658] ;  /* 0x0001960000067ab9 */ /* 0x000fe20000000800 */
[----:B------:R-:W-:Y:S01]  /*aa00*/  ULDC UR5, c[0x0][0x10] ;  /* 0x0000040000057ab9 */ /* 0x000fe20000000800 */
[----:B------:R-:W-:Y:S01]  /*aa10*/  UMOV UR7, 0xffffffff ;  /* 0xffffffff00077882 */ /* 0x000fe20000000000 */
[----:B------:R-:W-:Y:S01]  /*aa20*/  UMOV UR8, 0x1 ;  /* 0x0000000100087882 */ /* 0x000fe20000000000 */
[----:B------:R-:W-:Y:S01]  /*aa30*/  UIMAD.WIDE.U32 UR4, UR4, UR5, URZ ;  /* 0x00000005040472a5 */ /* 0x000fe2000f8e003f */
[----:B------:R-:W-:Y:S01]  /*aa40*/  LOP3.LUT P0, RZ, R18, 0x1f, RZ, 0xc0, !PT ;  /* 0x0000001f12ff7812 */ /* 0x000fe2000780c0ff */
[----:B------:R-:W-:Y:S01]  /*aa50*/  USHF.L.U32 UR7, UR7, UR6, URZ ;  /* 0x0000000607077299 */ /* 0x000fe2000800063f */
[----:B------:R-:W-:Y:S01]  /*aa60*/  BSSY B0, `(.L_x_257) ;  /* 0x00000bf000007945 */ /* 0x000fe20003800000 */
[----:B------:R-:W-:Y:S01]  /*aa70*/  USHF.L.U32 UR18, UR8, UR6, URZ ;  /* 0x0000000608127299 */ /* 0x000fe2000800063f */
[----:B------:R-:W-:Y:S01]  /*aa80*/  IMAD.MOV.U32 R13, RZ, RZ, 0x1 ;  /* 0x00000001ff0d7424 */ /* 0x000fe200078e00ff */
[----:B------:R-:W-:Y:S01]  /*aa90*/  LOP3.LUT R11, R19, 0x2, RZ, 0xfc, !PT ;  /* 0x00000002130b7812 */ /* 0x000fe200078efcff */
[----:B------:R-:W-:Y:S01]  /*aaa0*/  ULDC UR6, c[0x0][0x14] ;  /* 0x0000050000067ab9 */ /* 0x000fe20000000800 */
[----:B------:R-:W-:Y:S01]  /*aab0*/  PLOP3.LUT P0, PT, P0, P2, PT, 0x8a, 0x0 ;  /* 0x000000000000781c */ /* 0x000fe20000705172 */
[----:B------:R-:W-:Y:S01]  /*aac0*/  UIMAD.WIDE.U32 UR20, UR4, UR6, URZ ;  /* 0x00000006041472a5 */ /* 0x000fe2000f8e003f */
[----:B------:R-:W-:Y:S01]  /*aad0*/  IMAD.MOV.U32 R12, RZ, RZ, RZ ;  /* 0x000000ffff0c7224 */ /* 0x000fe200078e00ff */
[----:B------:R-:W-:-:S02]  /*aae0*/  UIMAD UR13, UR5, UR6, URZ ;  /* 0x00000006050d72a4 */ /* 0x000fc4000f8e023f */
[----:B------:R-:W-:Y:S01]  /*aaf0*/  ULOP3.LUT UR17, URZ, UR7, URZ, 0x33, !UPT ;  /* 0x000000073f117292 */ /* 0x000fe2000f8e333f */
[----:B0-----:R-:W-:Y:S01]  /*ab00*/  VIADD R0, R0, 0x1f ;  /* 0x0000001f00007836 */ /* 0x001fe20000000000 */
[----:B------:R-:W-:Y:S01]  /*ab10*/  UIADD3 UR13, UR21, UR13, URZ ;  /* 0x0000000d150d7290 */ /* 0x000fe2000fffe03f */
[----:B------:R-:W-:-:S03]  /*ab20*/  ULDC.64 UR22, c[0x0][0x198] ;  /* 0x0000660000167ab9 */ /* 0x000fc60000000a00 */
[----:B------:R-:W-:-:S04]  /*ab30*/  SHF.R.S32.HI R3, RZ, 0x1f, R0 ;  /* 0x0000001fff037819 */ /* 0x000fc80000011400 */
[----:B------:R-:W-:Y:S01]  /*ab40*/  LEA.HI R3, R3, R0, RZ, 0x5 ;  /* 0x0000000003037211 */ /* 0x000fe200078f28ff */
[----:B------:R-:W-:-:S03]  /*ab50*/  IMAD.MOV.U32 R0, RZ, RZ, 0x1 ;  /* 0x00000001ff007424 */ /* 0x000fc600078e00ff */
[----:B------:R-:W-:-:S05]  /*ab60*/  SHF.R.S32.HI R3, RZ, 0x5, R3 ;  /* 0x00000005ff037819 */ /* 0x000fca0000011403 */
[----:B------:R-:W-:-:S07]  /*ab70*/  VIADD R10, R3, 0x1 ;  /* 0x00000001030a7836 */ /* 0x000fce0000000000 */
.L_x_269:
[----:B------:R-:W-:-:S03]  /*ab80*/  UMOV UR4, 0xffffffff ;  /* 0xffffffff00047882 */ /* 0x000fc60000000000 */
[----:B------:R-:W-:Y:S05]  /*ab90*/  BRA.DIV UR4, `(.L_x_258) ;  /* 0x0000001204987947 */ /* 0x000fea000b800000 */
[----:B------:R-:W-:-:S13]  /*aba0*/  ELECT P6, URZ, PT ;  /* 0x00000000003f782f */ /* 0x000fda00038c0000 */
.L_x_287:
[----:B------:R-:W0:Y:S01]  /*abb0*/  LDC R4, c[0x0][0x28c] ;  /* 0x0000a300ff047b82 */ /* 0x000e220000000800 */
[----:B------:R-:W-:Y:S01]  /*abc0*/  BSSY B1, `(.L_x_259) ;  /* 0x0000037000017945 */ /* 0x000fe20003800000 */
[----:B0-----:R-:W-:-:S13]  /*abd0*/  ISETP.LT.OR P6, PT, R4, 0x1, !P6 ;  /* 0x000000010400780c */ /* 0x001fda00077c1670 */
[----:B------:R-:W-:Y:S05]  /*abe0*/  @P6 BRA `(.L_x_260) ;  /* 0x0000000000d06947 */ /* 0x000fea0003800000 */
[----:B------:R-:W-:Y:S02]  /*abf0*/  IMAD R15, R9, 0x70, RZ ;  /* 0x00000070090f7824 */ /* 0x000fe400078e02ff */
[----:B------:R-:W-:Y:S02]  /*ac00*/  IMAD R18, R7, 0xc0, RZ ;  /* 0x000000c007127824 */ /* 0x000fe400078e02ff */
[----:B------:R-:W-:Y:S02]  /*ac10*/  IMAD.MOV.U32 R20, RZ, RZ, RZ ;  /* 0x000000ffff147224 */ /* 0x000fe400078e00ff */
[----:B------:R-:W-:Y:S02]  /*ac20*/  IMAD.MOV.U32 R4, RZ, RZ, R10 ;  /* 0x000000ffff047224 */ /* 0x000fe400078e000a */
[----:B------:R-:W-:Y:S02]  /*ac30*/  IMAD.MOV.U32 R5, RZ, RZ, R0 ;  /* 0x000000ffff057224 */ /* 0x000fe400078e0000 */
[----:B------:R-:W-:-:S07]  /*ac40*/  IMAD.MOV.U32 R6, RZ, RZ, R12 ;  /* 0x000000ffff067224 */ /* 0x000fce00078e000c */
.L_x_264:
[----:B------:R-:W0:Y:S01]  /*ac50*/  S2R R14, SR_CgaCtaId ;  /* 0x00000000000e7919 */ /* 0x000e220000008800 */
[----:B------:R-:W-:Y:S01]  /*ac60*/  MOV R7, 0x400 ;  /* 0x0000040000077802 */ /* 0x000fe20000000f00 */
[----:B------:R-:W1:Y:S03]  /*ac70*/  @!P2 LDC R9, c[0x0][0x500] ;  /* 0x00014000ff09ab82 */ /* 0x000e660000000800 */
[----:B0-----:R-:W-:Y:S02]  /*ac80*/  LEA R21, R14, R7, 0x18 ;  /* 0x000000070e157211 */ /* 0x001fe400078ec0ff */
[----:B------:R-:W-:-:S03]  /*ac90*/  SHF.L.U32 R7, R5, 0x1f, RZ ;  /* 0x0000001f05077819 */ /* 0x000fc600000006ff */
[----:B------:R-:W-:-:S04]  /*aca0*/  IMAD R14, R6, 0x8, R21 ;  /* 0x00000008060e7824 */ /* 0x000fc800078e0215 */
[----:B------:R-:W0:Y:S02]  /*acb0*/  SYNCS.PHASECHK.TRANS64.TRYWAIT P1, [R14+URZ+0x58], R7 ;  /* 0x000058070e0075a7 */ /* 0x000e24000802017f */
[----:B01----:R-:W-:Y:S05]  /*acc0*/  @!P1 BRA `(.L_x_261) ;  /* 0x00000010006c9947 */ /* 0x003fea0003800000 */
.L_x_288:
[----:B0-----:R-:W-:Y:S01]  /*acd0*/  PRMT R7, R11, 0x9910, RZ ;  /* 0x000099100b077816 */ /* 0x001fe200000000ff */
[----:B------:R0:W-:Y:S03]  /*ace0*/  @!P2 SYNCS.ARRIVE.TRANS64 RZ, [R14+URZ], R9 ;  /* 0x000000090effa9a7 */ /* 0x0001e6000800003f */
[----:B------:R-:W-:-:S13]  /*acf0*/  ISETP.NE.AND P1, PT, R7, 0x2, PT ;  /* 0x000000020700780c */ /* 0x000fda0003f25270 */
[----:B0-----:R-:W-:Y:S05]  /*ad00*/  @P1 BRA `(.L_x_262) ;  /* 0x0000000000041947 */ /* 0x001fea0003800000 */
[----:B------:R-:W-:Y:S01]  /*ad10*/  BPT.TRAP 0x1 ;  /* 0x000000040000795c */ /* 0x000fe20000300000 */
.L_x_262:
[----:B------:R-:W-:Y:S05]  /*ad20*/  @P0 BRA `(.L_x_263) ;  /* 0x0000000000040947 */ /* 0x000fea0003800000 */
[----:B------:R-:W-:Y:S01]  /*ad30*/  BPT.TRAP 0x1 ;  /* 0x000000040000795c */ /* 0x000fe20000300000 */
.L_x_263:
[--C-:B------:R-:W-:Y:S01]  /*ad40*/  IMAD R7, R6, 0x3000, R21.reuse ;  /* 0x0000300006077824 */ /* 0x100fe200078e0215 */
[----:B------:R-:W-:Y:S01]  /*ad50*/  R2UR UR9, R14 ;  /* 0x000000000e0972ca */ /* 0x000fe200000e0000 */
[----:B------:R-:W-:Y:S01]  /*ad60*/  IMAD R21, R6, 0x1c00, R21 ;  /* 0x00001c0006157824 */ /* 0x000fe200078e0215 */
[----:B------:R-:W-:Y:S01]  /*ad70*/  UIADD3 UR4, UP0, UR22, 0xf0, URZ ;  /* 0x000000f016047890 */ /* 0x000fe2000ff1e03f */
[----:B------:R-:W-:Y:S01]  /*ad80*/  VIADD R4, R4, 0xffffffff ;  /* 0xffffffff04047836 */ /* 0x000fe20000000000 */
[----:B------:R-:W-:Y:S01]  /*ad90*/  R2UR UR5, R7 ;  /* 0x00000000070572ca */ /* 0x000fe200000e0000 */
[----:B------:R-:W-:Y:S01]  /*ada0*/  UIADD3 UR24, UP1, UR22, 0x1f0, URZ ;  /* 0x000001f016187890 */ /* 0x000fe2000ff3e03f */
[----:B------:R-:W-:Y:S01]  /*adb0*/  R2UR UR8, R21 ;  /* 0x00000000150872ca */ /* 0x000fe200000e0000 */
[----:B------:R-:W-:Y:S01]  /*adc0*/  VIADD R6, R6, 0x1 ;  /* 0x0000000106067836 */ /* 0x000fe20000000000 */
[----:B------:R-:W-:Y:S01]  /*add0*/  R2UR UR11, R18 ;  /* 0x00000000120b72ca */ /* 0x000fe200000e0000 */
[----:B------:R-:W-:Y:S01]  /*ade0*/  UIADD3.X UR25, URZ, UR23, URZ, UP1, !UPT ;  /* 0x000000173f197290 */ /* 0x000fe20008ffe43f */
[----:B------:R-:W-:Y:S01]  /*adf0*/  R2UR UR10, R20 ;  /* 0x00000000140a72ca */ /* 0x000fe200000e0000 */
[----:B------:R-:W-:Y:S01]  /*ae00*/  UMOV UR6, 0x0 ;  /* 0x0000000000067882 */ /* 0x000fe20000000000 */
[----:B------:R-:W-:Y:S01]  /*ae10*/  R2UR UR12, R8 ;  /* 0x00000000080c72ca */ /* 0x000fe200000e0000 */
[----:B------:R-:W-:Y:S01]  /*ae20*/  UMOV UR7, 0x10000000 ;  /* 0x1000000000077882 */ /* 0x000fe20000000000 */
[----:B------:R-:W-:Y:S01]  /*ae30*/  R2UR UR19, R15 ;  /* 0x000000000f1372ca */ /* 0x000fe200000e0000 */
[----:B------:R-:W-:Y:S01]  /*ae40*/  VIADD R20, R20, 0x20 ;  /* 0x0000002014147836 */ /* 0x000fe20000000000 */
[----:B------:R-:W-:Y:S01]  /*ae50*/  ISETP.GT.AND P3, PT, R4, 0x1, PT ;  /* 0x000000010400780c */ /* 0x000fe20003f64270 */
[----:B------:R-:W-:Y:S01]  /*ae60*/  UIADD3 UR14, UR5, 0x180, URZ ;  /* 0x00000180050e7890 */ /* 0x000fe2000fffe03f */
[----:B------:R-:W-:Y:S01]  /*ae70*/  ISETP.NE.AND P1, PT, R6, 0xb, PT ;  /* 0x0000000b0600780c */ /* 0x000fe20003f25270 */
[----:B------:R-:W-:-:S02]  /*ae80*/  UIADD3.X UR5, URZ, UR23, URZ, UP0, !UPT ;  /* 0x000000173f057290 */ /* 0x000fc400087fe43f */
[----:B------:R-:W-:Y:S01]  /*ae90*/  UIADD3 UR15, UR8, 0x21180, URZ ;  /* 0x00021180080f7890 */ /* 0x000fe2000fffe03f */
[----:B------:R-:W-:Y:S02]  /*aea0*/  SEL R14, RZ, 0x1, P1 ;  /* 0x00000001ff0e7807 */ /* 0x000fe40000800000 */
[----:B------:R-:W-:Y:S01]  /*aeb0*/  UMOV UR8, UR14 ;  /* 0x0000000e00087c82 */ /* 0x000fe20008000000 */
[----:B------:R-:W-:Y:S02]  /*aec0*/  SEL R6, R6, RZ, P1 ;  /* 0x000000ff06067207 */ /* 0x000fe40000800000 */
[----:B------:R-:W-:Y:S01]  /*aed0*/  LOP3.LUT R5, R5, R14, RZ, 0x3c, !PT ;  /* 0x0000000e05057212 */ /* 0x000fe200078e3cff */
[----:B------:R0:W-:Y:S02]  /*aee0*/  UTMALDG.3D [UR8], [UR4], desc[UR6] ;  /* 0x00000608040075b4 */ /* 0x0001e40008011000 */
[----:B0-----:R-:W-:Y:S01]  /*aef0*/  UMOV UR8, UR15 ;  /* 0x0000000f00087c82 */ /* 0x001fe20008000000 */
[----:B------:R-:W-:-:S02]  /*af00*/  UMOV UR11, UR19 ;  /* 0x00000013000b7c82 */ /* 0x000fc40008000000 */
[----:B------:R0:W-:Y:S02]  /*af10*/  UTMALDG.3D [UR8], [UR24], desc[UR6] ;  /* 0x00000608180075b4 */ /* 0x0001e40008011000 */
[----:B0-----:R-:W-:Y:S05]  /*af20*/  @P3 BRA `(.L_x_264) ;  /* 0xfffffffc00483947 */ /* 0x001fea000383ffff */
.L_x_260:
[----:B------:R-:W-:Y:S05]  /*af30*/  BSYNC B1 ;  /* 0x0000000000017941 */ /* 0x000fea0003800000 */
.L_x_259:
[----:B------:R-:W-:Y:S01]  /*af40*/  LOP3.LUT P3, RZ, R13, 0xff, RZ, 0xc0, !PT ;  /* 0x000000ff0dff7812 */ /* 0x000fe2000786c0ff */
[----:B------:R-:W-:Y:S01]  /*af50*/  IMAD.IADD R12, R3, 0x1, R12 ;  /* 0x00000001030c7824 */ /* 0x000fe200078e020c */
[----:B------:R-:W-:Y:S01]  /*af60*/  IADD3 R16, P4, R16, UR20, RZ ;  /* 0x0000001410107c10 */ /* 0x000fe2000ff9e0ff */
[----:B------:R-:W-:Y:S01]  /*af70*/  ULDC.64 UR4, c[0x0][0x650] ;  /* 0x0001940000047ab9 */ /* 0x000fe20000000a00 */
[----:B------:R-:W-:Y:S01]  /*af80*/  BSSY B1, `(.L_x_265) ;  /* 0x000006a000017945 */ /* 0x000fe20003800000 */
[----:B------:R-:W-:Y:S01]  /*af90*/  IMAD.MOV.U32 R9, RZ, RZ, -0x1 ;  /* 0xffffffffff097424 */ /* 0x000fe200078e00ff */
[----:B------:R-:W-:Y:S01]  /*afa0*/  ISETP.GT.U32.AND P1, PT, R12, 0xa, PT ;  /* 0x0000000a0c00780c */ /* 0x000fe20003f24070 */
[----:B------:R-:W-:Y:S01]  /*afb0*/  IMAD.MOV.U32 R8, RZ, RZ, -0x1 ;  /* 0xffffffffff087424 */ /* 0x000fe200078e00ff */
[----:B------:R-:W-:Y:S02]  /*afc0*/  IADD3.X R17, R17, UR13, RZ, P4, !PT ;  /* 0x0000000d11117c10 */ /* 0x000fe4000a7fe4ff */
[----:B------:R-:W-:-:S02]  /*afd0*/  ISETP.LT.U32.AND P1, PT, R3, 0xb, P1 ;  /* 0x0000000b0300780c */ /* 0x000fc40000f21070 */
[----:B------:R-:W-:Y:S01]  /*afe0*/  PRMT R13, RZ, 0x7610, R13 ;  /* 0x00007610ff0d7816 */ /* 0x000fe2000000000d */
[----:B------:R-:W0:Y:S01]  /*aff0*/  @P3 S2R R5, SR_CgaCtaId ;  /* 0x0000000000053919 */ /* 0x000e220000008800 */
[----:B------:R-:W-:-:S04]  /*b000*/  @P3 MOV R4, 0x400 ;  /* 0x0000040000043802 */ /* 0x000fc80000000f00 */
[----:B0-----:R-:W-:Y:S01]  /*b010*/  @P3 LEA R6, R5, R4, 0x18 ;  /* 0x0000000405063211 */ /* 0x001fe200078ec0ff */
[----:B------:R-:W-:-:S03]  /*b020*/  IMAD.WIDE.U32 R4, R12, -0x45d1745d, RZ ;  /* 0xba2e8ba30c047825 */ /* 0x000fc600078e00ff */
[----:B------:R0:W-:Y:S01]  /*b030*/  @P3 SYNCS.ARRIVE.TRANS64.A1T0 RZ, [R6+URZ+0xc8], RZ ;  /* 0x0000c8ff06ff39a7 */ /* 0x0001e2000810003f */
[----:B------:R-:W-:Y:S02]  /*b040*/  ISETP.GE.U32.AND P3, PT, R3, 0xb, PT ;  /* 0x0000000b0300780c */ /* 0x000fe40003f66070 */
[----:B------:R-:W-:Y:S02]  /*b050*/  SHF.R.U32.HI R7, RZ, 0x3, R5 ;  /* 0x00000003ff077819 */ /* 0x000fe40000011605 */
[----:B------:R-:W-:Y:S02]  /*b060*/  SEL R5, RZ, 0x1, !P1 ;  /* 0x00000001ff057807 */ /* 0x000fe40004800000 */
[----:B------:R-:W-:Y:S01]  /*b070*/  ISETP.GE.U32.AND P1, PT, R16, UR4, PT ;  /* 0x0000000410007c0c */ /* 0x000fe2000bf26070 */
[----:B------:R-:W-:Y:S01]  /*b080*/  IMAD R12, R7, -0xb, R12 ;  /* 0xfffffff5070c7824 */ /* 0x000fe200078e020c */
[----:B------:R-:W-:Y:S02]  /*b090*/  LOP3.LUT R0, R0, R5, RZ, 0x3c, !PT ;  /* 0x0000000500007212 */ /* 0x000fe400078e3cff */
[----:B------:R-:W-:-:S02]  /*b0a0*/  ISETP.GE.U32.AND.EX P1, PT, R17, UR5, PT, P1 ;  /* 0x0000000511007c0c */ /* 0x000fc4000bf26110 */
[----:B------:R-:W-:Y:S02]  /*b0b0*/  PRMT R4, RZ, 0x7610, R4 ;  /* 0x00007610ff047816 */ /* 0x000fe40000000004 */
[----:B------:R-:W-:Y:S01]  /*b0c0*/  @P3 LOP3.LUT R0, R0, 0x1, R7, 0x78, !PT ;  /* 0x0000000100003812 */ /* 0x000fe200078e7807 */
[----:B------:R-:W-:-:S08]  /*b0d0*/  IMAD.MOV.U32 R7, RZ, RZ, -0x1 ;  /* 0xffffffffff077424 */ /* 0x000fd000078e00ff */
[----:B0-----:R-:W-:Y:S05]  /*b0e0*/  @P1 BRA `(.L_x_266) ;  /* 0x00000004004c1947 */ /* 0x001fea0003800000 */
[----:B------:R-:W-:Y:S01]  /*b0f0*/  ULDC.64 UR4, c[0x0][0x628] ;  /* 0x00018a0000047ab9 */ /* 0x000fe20000000a00 */
[----:B------:R-:W0:Y:S01]  /*b100*/  S2R R15, SR_CTAID.X ;  /* 0x00000000000f7919 */ /* 0x000e220000002500 */
[----:B------:R-:W-:Y:S01]  /*b110*/  ISETP.NE.U32.AND P1, PT, RZ, UR4, PT ;  /* 0x00000004ff007c0c */ /* 0x000fe2000bf25070 */
[----:B------:R-:W-:Y:S01]  /*b120*/  ULDC UR7, c[0x0][0x630] ;  /* 0x00018c0000077ab9 */ /* 0x000fe20000000800 */
[----:B------:R-:W-:Y:S01]  /*b130*/  IMAD.MOV.U32 R4, RZ, RZ, R16 ;  /* 0x000000ffff047224 */ /* 0x000fe200078e0010 */
[----:B------:R-:W1:Y:S01]  /*b140*/  S2R R14, SR_CTAID.Y ;  /* 0x00000000000e7919 */ /* 0x000e620000002600 */
[----:B------:R-:W-:Y:S01]  /*b150*/  ISETP.NE.AND.EX P1, PT, RZ, UR5, PT, P1 ;  /* 0x00000005ff007c0c */ /* 0x000fe2000bf25310 */
[----:B------:R-:W-:-:S12]  /*b160*/  IMAD.MOV.U32 R5, RZ, RZ, R17 ;  /* 0x000000ffff057224 */ /* 0x000fd800078e0011 */
[----:B------:R-:W-:Y:S05]  /*b170*/  @!P1 BRA `(.L_x_267) ;  /* 0x0000000000289947 */ /* 0x000fea0003800000 */
[----:B------:R-:W-:Y:S02]  /*b180*/  ULDC UR6, c[0x0][0x634] ;  /* 0x00018d0000067ab9 */ /* 0x000fe40000000800 */
[----:B------:R-:W-:-:S05]  /*b190*/  IADD3 R9, P1, R16, UR6, RZ ;  /* 0x0000000610097c10 */ /* 0x000fca000ff3e0ff */
[----:B------:R-:W-:-:S04]  /*b1a0*/  IMAD.X R21, RZ, RZ, R17, P1 ;  /* 0x000000ffff157224 */ /* 0x000fc800008e0611 */
[----:B------:R-:W-:-:S04]  /*b1b0*/  IMAD.WIDE.U32 R6, R21, UR4, RZ ;  /* 0x0000000415067c25 */ /* 0x000fc8000f8e00ff */
[----:B------:R-:W-:-:S04]  /*b1c0*/  IMAD.WIDE.U32 R6, P1, R9, UR5, R6 ;  /* 0x0000000509067c25 */ /* 0x000fc8000f820006 */
[----:B------:R-:W-:-:S04]  /*b1d0*/  IMAD.WIDE.U32 R8, R9, UR4, RZ ;  /* 0x0000000409087c25 */ /* 0x000fc8000f8e00ff */
[----:B------:R-:W-:Y:S01]  /*b1e0*/  IMAD.X R5, RZ, RZ, RZ, P1 ;  /* 0x000000ffff057224 */ /* 0x000fe200008e06ff */
[----:B------:R-:W-:Y:S01]  /*b1f0*/  IADD3 RZ, P1, R9, R6, RZ ;  /* 0x0000000609ff7210 */ /* 0x000fe20007f3e0ff */
[----:B------:R-:W-:-:S04]  /*b200*/  IMAD.MOV.U32 R4, RZ, RZ, R7 ;  /* 0x000000ffff047224 */ /* 0x000fc800078e0007 */
[----:B------:R-:W-:-:S08]  /*b210*/  IMAD.WIDE.U32.X R4, R21, UR5, R4, P1 ;  /* 0x0000000515047c25 */ /* 0x000fd000088e0404 */
.L_x_267:
[--C-:B------:R-:W-:Y:S01]  /*b220*/  SHF.R.U64 R8, R4, UR7, R5.reuse ;  /* 0x0000000704087c19 */ /* 0x100fe20008001205 */
[----:B------:R-:W-:Y:S01]  /*b230*/  ULDC.64 UR4, c[0x0][0x620] ;  /* 0x0001880000047ab9 */ /* 0x000fe20000000a00 */
[----:B------:R-:W-:Y:S01]  /*b240*/  SHF.R.U32.HI R4, RZ, UR7, R5 ;  /* 0x00000007ff047c19 */ /* 0x000fe20008011605 */
[----:B------:R-:W2:Y:S01]  /*b250*/  LDC R24, c[0x0][0x144] ;  /* 0x00005100ff187b82 */ /* 0x000ea20000000800 */
[----:B------:R-:W-:Y:S01]  /*b260*/  IADD3 R7, P1, RZ, -R8, RZ ;  /* 0x80000008ff077210 */ /* 0x000fe20007f3e0ff */
[----:B------:R-:W-:Y:S01]  /*b270*/  ULDC.64 UR8, c[0x0][0x640] ;  /* 0x0001900000087ab9 */ /* 0x000fe20000000a00 */
[----:B0-----:R-:W-:Y:S01]  /*b280*/  I2FP.F32.U32 R9, R15 ;  /* 0x0000000f00097245 */ /* 0x001fe20000201000 */
[----:B------:R-:W-:Y:S02]  /*b290*/  ULDC UR6, c[0x0][0x608] ;  /* 0x0001820000067ab9 */ /* 0x000fe40000000800 */
[----:B------:R-:W-:Y:S01]  /*b2a0*/  IMAD.X R4, RZ, RZ, ~R4, P1 ;  /* 0x000000ffff047224 */ /* 0x000fe200008e0e04 */
[----:B------:R-:W-:Y:S01]  /*b2b0*/  ISETP.NE.U32.AND P1, PT, RZ, UR8, PT ;  /* 0x00000008ff007c0c */ /* 0x000fe2000bf25070 */
[----:B------:R-:W0:Y:S02]  /*b2c0*/  LDC R21, c[0x0][0x148] ;  /* 0x00005200ff157b82 */ /* 0x000e240000000800 */
[----:B------:R-:W-:Y:S01]  /*b2d0*/  IMAD R6, R4, UR4, RZ ;  /* 0x0000000404067c24 */ /* 0x000fe2000f8e02ff */
[----:B------:R-:W-:Y:S01]  /*b2e0*/  ISETP.NE.AND.EX P1, PT, RZ, UR9, PT, P1 ;  /* 0x00000009ff007c0c */ /* 0x000fe2000bf25310 */
[----:B------:R-:W-:Y:S01]  /*b2f0*/  IMAD.WIDE.U32 R4, R7, UR4, R16 ;  /* 0x0000000407047c25 */ /* 0x000fe2000f8e0010 */
[----:B------:R-:W-:-:S03]  /*b300*/  ULDC UR4, c[0x0][0x150] ;  /* 0x0000540000047ab9 */ /* 0x000fc60000000800 */
[----:B------:R-:W-:Y:S02]  /*b310*/  IMAD R7, R7, UR5, R6 ;  /* 0x0000000507077c24 */ /* 0x000fe4000f8e0206 */
[----:B------:R-:W-:Y:S01]  /*b320*/  FMUL R6, R9, UR4 ;  /* 0x0000000409067c20 */ /* 0x000fe20008400000 */
[----:B------:R-:W-:Y:S01]  /*b330*/  ULDC UR4, c[0x0][0x618] ;  /* 0x0001860000047ab9 */ /* 0x000fe20000000800 */
[----:B------:R-:W-:Y:S01]  /*b340*/  ULDC UR5, c[0x0][0x154] ;  /* 0x0000550000057ab9 */ /* 0x000fe20000000800 */
[----:B------:R-:W-:-:S03]  /*b350*/  IMAD.IADD R5, R5, 0x1, R7 ;  /* 0x0000000105057824 */ /* 0x000fc600078e0207 */
[----:B------:R-:W3:Y:S02]  /*b360*/  F2I.U32.TRUNC.NTZ R6, R6 ;  /* 0x0000000600067305 */ /* 0x000ee4000020f000 */
[----:B------:R-:W-:Y:S02]  /*b370*/  SHF.R.U64 R9, R4, UR4, R5 ;  /* 0x0000000404097c19 */ /* 0x000fe40008001205 */
[----:B-1----:R-:W-:-:S05]  /*b380*/  I2FP.F32.U32 R4, R14 ;  /* 0x0000000e00047245 */ /* 0x002fca0000201000 */
[----:B------:R-:W-:Y:S01]  /*b390*/  FMUL R22, R4, UR5 ;  /* 0x0000000504167c20 */ /* 0x000fe20008400000 */
[----:B------:R-:W-:Y:S01]  /*b3a0*/  SHF.R.U32.HI R4, RZ, UR4, R5 ;  /* 0x00000004ff047c19 */ /* 0x000fe20008011605 */
[----:B------:R-:W-:-:S03]  /*b3b0*/  ULDC UR4, c[0x0][0x658] ;  /* 0x0001960000047ab9 */ /* 0x000fc60000000800 */
[--C-:B------:R-:W-:Y:S01]  /*b3c0*/  SHF.R.U64 R20, R9, UR6, R4.reuse ;  /* 0x0000000609147c19 */ /* 0x100fe20008001204 */
[----:B------:R-:W1:Y:S01]  /*b3d0*/  F2I.U32.TRUNC.NTZ R22, R22 ;  /* 0x0000001600167305 */ /* 0x000e62000020f000 */
[----:B------:R-:W-:Y:S01]  /*b3e0*/  SHF.R.U32.HI R5, RZ, UR6, R4 ;  /* 0x00000006ff057c19 */ /* 0x000fe20008011604 */
[----:B---3--:R-:W-:-:S03]  /*b3f0*/  IMAD.MOV R6, RZ, RZ, -R6 ;  /* 0x000000ffff067224 */ /* 0x008fc600078e0a06 */
[----:B------:R-:W-:Y:S01]  /*b400*/  SHF.R.U64 R18, R20, UR4, R5 ;  /* 0x0000000414127c19 */ /* 0x000fe20008001205 */
[----:B--2---:R-:W-:Y:S01]  /*b410*/  IMAD R15, R24, R6, R15 ;  /* 0x00000006180f7224 */ /* 0x004fe200078e020f */
[----:B------:R-:W-:-:S03]  /*b420*/  SHF.R.U32.HI R23, RZ, UR4, R5 ;  /* 0x00000004ff177c19 */ /* 0x000fc60008011605 */
[----:B------:R-:W-:Y:S02]  /*b430*/  IMAD.MOV.U32 R4, RZ, RZ, R18 ;  /* 0x000000ffff047224 */ /* 0x000fe400078e0012 */
[----:B------:R-:W-:Y:S01]  /*b440*/  IMAD.MOV.U32 R5, RZ, RZ, R23 ;  /* 0x000000ffff057224 */ /* 0x000fe200078e0017 */
[----:B-1----:R-:W-:Y:S06]  /*b450*/  @!P1 BRA `(.L_x_268) ;  /* 0x0000000000289947 */ /* 0x002fec0003800000 */
[----:B------:R-:W-:Y:S02]  /*b460*/  ULDC UR4, c[0x0][0x64c] ;  /* 0x0001930000047ab9 */ /* 0x000fe40000000800 */
[----:B------:R-:W-:-:S05]  /*b470*/  IADD3 R5, P1, R18, UR4, RZ ;  /* 0x0000000412057c10 */ /* 0x000fca000ff3e0ff */
[----:B------:R-:W-:-:S04]  /*b480*/  IMAD.X R23, RZ, RZ, R23, P1 ;  /* 0x000000ffff177224 */ /* 0x000fc800008e0617 */
[----:B------:R-:W-:-:S04]  /*b490*/  IMAD.WIDE.U32 R6, R23, UR8, RZ ;  /* 0x0000000817067c25 */ /* 0x000fc8000f8e00ff */
[----:B------:R-:W-:-:S04]  /*b4a0*/  IMAD.WIDE.U32 R6, P1, R5, UR9, R6 ;  /* 0x0000000905067c25 */ /* 0x000fc8000f820006 */
[----:B------:R-:W-:-:S04]  /*b4b0*/  IMAD.WIDE.U32 R4, R5, UR8, RZ ;  /* 0x0000000805047c25 */ /* 0x000fc8000f8e00ff */
[----:B------:R-:W-:Y:S01]  /*b4c0*/  IMAD.MOV.U32 R4, RZ, RZ, R7 ;  /* 0x000000ffff047224 */ /* 0x000fe200078e0007 */
[----:B------:R-:W-:Y:S01]  /*b4d0*/  IADD3 RZ, P3, R5, R6, RZ ;  /* 0x0000000605ff7210 */ /* 0x000fe20007f7e0ff */
[----:B------:R-:W-:-:S04]  /*b4e0*/  IMAD.X R5, RZ, RZ, RZ, P1 ;  /* 0x000000ffff057224 */ /* 0x000fc800008e06ff */
[----:B------:R-:W-:-:S08]  /*b4f0*/  IMAD.WIDE.U32.X R4, R23, UR9, R4, P3 ;  /* 0x0000000917047c25 */ /* 0x000fd000098e0404 */
.L_x_268:
[----:B------:R-:W-:Y:S01]  /*b500*/  ISETP.NE.AND P1, PT, R2, 0x1, PT ;  /* 0x000000010200780c */ /* 0x000fe20003f25270 */
[----:B------:R-:W-:Y:S01]  /*b510*/  ULDC UR4, c[0x0][0x648] ;  /* 0x0001920000047ab9 */ /* 0x000fe20000000800 */
[----:B------:R-:W-:Y:S01]  /*b520*/  LOP3.LUT R20, R20, UR17, RZ, 0xc0, !PT ;  /* 0x0000001114147c12 */ /* 0x000fe2000f8ec0ff */
[----:B------:R-:W-:Y:S01]  /*b530*/  IMAD.MOV R22, RZ, RZ, -R22 ;  /* 0x000000ffff167224 */ /* 0x000fe200078e0a16 */
[----:B------:R-:W-:Y:S01]  /*b540*/  SHF.R.U64 R5, R4, UR4, R5 ;  /* 0x0000000404057c19 */ /* 0x000fe20008001205 */
[----:B------:R-:W-:Y:S01]  /*b550*/  ULDC UR4, c[0x0][0x638] ;  /* 0x00018e0000047ab9 */ /* 0x000fe20000000800 */
[----:B------:R-:W-:Y:S01]  /*b560*/  LOP3.LUT R9, R9, UR16, RZ, 0xc0, !PT ;  /* 0x0000001009097c12 */ /* 0x000fe2000f8ec0ff */
[----:B------:R-:W-:Y:S01]  /*b570*/  ULDC UR5, c[0x0][0x610] ;  /* 0x0001840000057ab9 */ /* 0x000fe20000000800 */
[----:B------:R-:W-:Y:S02]  /*b580*/  IMAD.MOV.U32 R4, RZ, RZ, 0x1 ;  /* 0x00000001ff047424 */ /* 0x000fe400078e00ff */
[----:B------:R-:W-:-:S02]  /*b590*/  IMAD.MOV R7, RZ, RZ, -R5 ;  /* 0x000000ffff077224 */ /* 0x000fc400078e0a05 */
[----:B------:R-:W-:Y:S02]  /*b5a0*/  IMAD R20, R5, UR18, R20 ;  /* 0x0000001205147c24 */ /* 0x000fe4000f8e0214 */
[----:B0-----:R-:W-:Y:S02]  /*b5b0*/  @P1 IMAD R15, R21, R22, R14 ;  /* 0x00000016150f1224 */ /* 0x001fe400078e020e */
[----:B------:R-:W-:Y:S01]  /*b5c0*/  IMAD R18, R7, UR4, R18 ;  /* 0x0000000407127c24 */ /* 0x000fe2000f8e0212 */
[----:B------:R-:W-:Y:S01]  /*b5d0*/  ULDC UR4, c[0x0][0x600] ;  /* 0x0001800000047ab9 */ /* 0x000fe20000000800 */
[----:B------:R-:W-:Y:S02]  /*b5e0*/  IMAD R15, R20, UR5, R15 ;  /* 0x00000005140f7c24 */ /* 0x000fe4000f8e020f */
[----:B------:R-:W-:-:S05]  /*b5f0*/  IMAD R18, R18, UR4, R9 ;  /* 0x0000000412127c24 */ /* 0x000fca000f8e0209 */
[----:B------:R-:W-:Y:S02]  /*b600*/  SEL R9, R18, R15, !P1 ;  /* 0x0000000f12097207 */ /* 0x000fe40004800000 */
[----:B------:R-:W-:-:S07]  /*b610*/  SEL R7, R15, R18, !P1 ;  /* 0x000000120f077207 */ /* 0x000fce0004800000 */
.L_x_266:
[----:B------:R-:W-:Y:S05]  /*b620*/  BSYNC B1 ;  /* 0x0000000000017941 */ /* 0x000fea0003800000 */
.L_x_265:
[----:B------:R-:W-:-:S13]  /*b630*/  LOP3.LUT P1, RZ, R4, 0xff, RZ, 0xc0, !PT ;  /* 0x000000ff04ff7812 */ /* 0x000fda000782c0ff */
[----:B------:R-:W-:Y:S05]  /*b640*/  @P1 BRA `(.L_x_269) ;  /* 0xfffffff4004c1947 */ /* 0x000fea000383ffff */
[----:B------:R-:W-:Y:S05]  /*b650*/  BSYNC B0 ;  /* 0x0000000000007941 */ /* 0x000fea0003800000 */
.L_x_257:
[----:B------:R-:W-:-:S03]  /*b660*/  UMOV UR4, 0xffffffff ;  /* 0xffffffff00047882 */ /* 0x000fc60000000000 */
[----:B------:R-:W-:Y:S05]  /*b670*/  BRA.DIV UR4, `(.L_x_270) ;  /* 0x0000000a04147947 */ /* 0x000fea000b800000 */
[----:B------:R-:W-:-:S13]  /*b680*/  ELECT P6, URZ, PT ;  /* 0x00000000003f782f */ /* 0x000fda00038c0000 */
.L_x_291:
[----:B------:R-:W-:Y:S04]  /*b690*/  BSSY B0, `(.L_x_271) ;  /* 0x000006a000007945 */ /* 0x000fe80003800000 */
[----:B------:R-:W-:Y:S05]  /*b6a0*/  @!P6 BRA `(.L_x_272) ;  /* 0x0000000400a0e947 */ /* 0x000fea0003800000 */
[----:B------:R-:W-:-:S04]  /*b6b0*/  LOP3.LUT R19, R19, 0x2, RZ, 0xfc, !PT ;  /* 0x0000000213137812 */ /* 0x000fc800078efcff */
[----:B------:R-:W-:-:S13]  /*b6c0*/  ISETP.NE.AND P0, PT, R19, 0x3, PT ;  /* 0x000000031300780c */ /* 0x000fda0003f05270 */
[----:B------:R-:W-:Y:S05]  /*b6d0*/  @!P0 BRA `(.L_x_273) ;  /* 0x0000000000048947 */ /* 0x000fea0003800000 */
[----:B------:R-:W-:Y:S01]  /*b6e0*/  BPT.TRAP 0x1 ;  /* 0x000000040000795c */ /* 0x000fe20000300000 */
.L_x_273:
[----:B------:R-:W0:Y:S01]  /*b6f0*/  S2R R3, SR_CgaCtaId ;  /* 0x0000000000037919 */ /* 0x000e220000008800 */
[----:B------:R-:W-:-:S04]  /*b700*/  MOV R2, 0x400 ;  /* 0x0000040000027802 */ /* 0x000fc80000000f00 */
[----:B0-----:R-:W-:Y:S02]  /*b710*/  LEA R3, R3, R2, 0x18 ;  /* 0x0000000203037211 */ /* 0x001fe400078ec0ff */
[----:B------:R-:W-:-:S03]  /*b720*/  SHF.L.U32 R2, R0, 0x1f, RZ ;  /* 0x0000001f00027819 */ /* 0x000fc600000006ff */
[----:B------:R-:W-:-:S04]  /*b730*/  VIADD R3, R3, 0x58 ;  /* 0x0000005803037836 */ /* 0x000fc80000000000 */
[C---:B------:R-:W-:Y:S02]  /*b740*/  IMAD R7, R12.reuse, 0x8, R3 ;  /* 0x000000080c077824 */ /* 0x040fe400078e0203 */
[----:B------:R-:W-:Y:S02]  /*b750*/  VIADD R12, R12, 0x1 ;  /* 0x000000010c0c7836 */ /* 0x000fe40000000000 */
[----:B------:R-:W0:Y:S03]  /*b760*/  SYNCS.PHASECHK.TRANS64.TRYWAIT P0, [R7+URZ], R2 ;  /* 0x00000002070075a7 */ /* 0x000e26000800017f */
[----:B------:R-:W-:-:S04]  /*b770*/  ISETP.NE.AND P1, PT, R12, 0xb, PT ;  /* 0x0000000b0c00780c */ /* 0x000fc80003f25270 */
[----:B------:R-:W-:Y:S02]  /*b780*/  SEL R5, RZ, 0x1, P1 ;  /* 0x00000001ff057807 */ /* 0x000fe40000800000 */
[----:B------:R-:W-:Y:S02]  /*b790*/  SEL R12, R12, RZ, P1 ;  /* 0x000000ff0c0c7207 */ /* 0x000fe40000800000 */
[----:B------:R-:W-:-:S03]  /*b7a0*/  LOP3.LUT R5, R0, R5, RZ, 0x3c, !PT ;  /* 0x0000000500057212 */ /* 0x000fc600078e3cff */
[----:B------:R-:W-:Y:S01]  /*b7b0*/  IMAD R9, R12, 0x8, R3 ;  /* 0x000000080c097824 */ /* 0x000fe200078e0203 */
[----:B------:R-:W-:Y:S01]  /*b7c0*/  SHF.L.U32 R4, R5, 0x1f, RZ ;  /* 0x0000001f05047819 */ /* 0x000fe200000006ff */
[----:B0-----:R-:W-:Y:S06]  /*b7d0*/  @!P0 BRA `(.L_x_274) ;  /* 0x0000000400dc8947 */ /* 0x001fec0003800000 */
.L_x_292:
[----:B------:R-:W1:Y:S01]  /*b7e0*/  SYNCS.PHASECHK.TRANS64.TRYWAIT P0, [R9+URZ], R4 ;  /* 0x00000004090075a7 */ /* 0x000e62000800017f */
[----:B------:R-:W-:-:S05]  /*b7f0*/  VIADD R0, R12, 0x1 ;  /* 0x000000010c007836 */ /* 0x000fca0000000000 */
[----:B------:R-:W-:-:S04]  /*b800*/  ISETP.NE.AND P1, PT, R0, 0xb, PT ;  /* 0x0000000b0000780c */ /* 0x000fc80003f25270 */
[----:B0-----:R-:W-:Y:S02]  /*b810*/  SEL R2, RZ, 0x1, P1 ;  /* 0x00000001ff027807 */ /* 0x001fe40000800000 */
[----:B------:R-:W-:Y:S02]  /*b820*/  SEL R0, R0, RZ, P1 ;  /* 0x000000ff00007207 */ /* 0x000fe40000800000 */
[----:B------:R-:W-:-:S03]  /*b830*/  LOP3.LUT R7, R5, R2, RZ, 0x3c, !PT ;  /* 0x0000000205077212 */ /* 0x000fc600078e3cff */
[----:B------:R-:W-:Y:S01]  /*b840*/  IMAD R6, R0, 0x8, R3 ;  /* 0x0000000800067824 */ /* 0x000fe200078e0203 */
[----:B------:R-:W-:Y:S01]  /*b850*/  SHF.L.U32 R5, R7, 0x1f, RZ ;  /* 0x0000001f07057819 */ /* 0x000fe200000006ff */
[----:B-1----:R-:W-:Y:S06]  /*b860*/  @!P0 BRA `(.L_x_275) ;  /* 0x0000000400cc8947 */ /* 0x002fec0003800000 */
.L_x_293:
[----:B------:R-:W1:Y:S01]  /*b870*/  SYNCS.PHASECHK.TRANS64.TRYWAIT P0, [R6+URZ], R5 ;  /* 0x00000005060075a7 */ /* 0x000e62000800017f */
[----:B------:R-:W-:-:S05]  /*b880*/  VIADD R0, R0, 0x1 ;  /* 0x0000000100007836 */ /* 0x000fca0000000000 */
[----:B------:R-:W-:-:S04]  /*b890*/  ISETP.NE.AND P1, PT, R0, 0xb, PT ;  /* 0x0000000b0000780c */ /* 0x000fc80003f25270 */
[----:B------:R-:W-:Y:S02]  /*b8a0*/  SEL R2, RZ, 0x1, P1 ;  /* 0x00000001ff027807 */ /* 0x000fe40000800000 */
[----:B------:R-:W-:Y:S02]  /*b8b0*/  SEL R0, R0, RZ, P1 ;  /* 0x000000ff00007207 */ /* 0x000fe40000800000 */
[----:B------:R-:W-:-:S03]  /*b8c0*/  LOP3.LUT R7, R7, R2, RZ, 0x3c, !PT ;  /* 0x0000000207077212 */ /* 0x000fc600078e3cff */
[----:B0-----:R-:W-:Y:S01]  /*b8d0*/  IMAD R9, R0, 0x8, R3 ;  /* 0x0000000800097824 */ /* 0x001fe200078e0203 */
[----:B------:R-:W-:Y:S01]  /*b8e0*/  SHF.L.U32 R4, R7, 0x1f, RZ ;  /* 0x0000001f07047819 */ /* 0x000fe200000006ff */
[----:B-1----:R-:W-:Y:S06]  /*b8f0*/  @!P0 BRA `(.L_x_276) ;  /* 0x0000000400bc8947 */ /* 0x002fec0003800000 */
.L_x_294:
        /* <DEDUP_REMOVED lines=9> */
.L_x_295:
        /* <DEDUP_REMOVED lines=9> */
.L_x_296:
        /* <DEDUP_REMOVED lines=9> */
.L_x_297:
        /* <DEDUP_REMOVED lines=9> */
.L_x_298:
        /* <DEDUP_REMOVED lines=9> */
.L_x_299:
        /* <DEDUP_REMOVED lines=9> */
.L_x_300:
[----:B------:R-:W1:Y:S01]  /*bc60*/  SYNCS.PHASECHK.TRANS64.TRYWAIT P0, [R9+URZ], R4 ;  /* 0x00000004090075a7 */ /* 0x000e62000800017f */
[----:B------:R-:W-:-:S05]  /*bc70*/  VIADD R0, R0, 0x1 ;  /* 0x0000000100007836 */ /* 0x000fca0000000000 */
[----:B------:R-:W-:-:S04]  /*bc80*/  ISETP.NE.AND P1, PT, R0, 0xb, PT ;  /* 0x0000000b0000780c */ /* 0x000fc80003f25270 */
[----:B------:R-:W-:Y:S02]  /*bc90*/  SEL R2, RZ, 0x1, P1 ;  /* 0x00000001ff027807 */ /* 0x000fe40000800000 */
[----:B------:R-:W-:Y:S02]  /*bca0*/  SEL R0, R0, RZ, P1 ;  /* 0x000000ff00007207 */ /* 0x000fe40000800000 */
[----:B------:R-:W-:Y:S01]  /*bcb0*/  LOP3.LUT R2, R7, R2, RZ, 0x3c, !PT ;  /* 0x0000000207027212 */ /* 0x000fe200078e3cff */
[----:B-1----:R-:W-:Y:S06]  /*bcc0*/  @!P0 BRA `(.L_x_283) ;  /* 0x0000000400548947 */ /* 0x002fec0003800000 */
.L_x_301:
[----:B------:R-:W-:Y:S01]  /*bcd0*/  IMAD R3, R0, 0x8, R3 ;  /* 0x0000000800037824 */ /* 0x000fe200078e0203 */
[----:B------:R-:W-:-:S07]  /*bce0*/  SHF.L.U32 R0, R2, 0x1f, RZ ;  /* 0x0000001f02007819 */ /* 0x000fce00000006ff */
.L_x_284:
[----:B--2---:R2:W3:Y:S02]  /*bcf0*/  SYNCS.PHASECHK.TRANS64.TRYWAIT P0, [R3+URZ], R0 ;  /* 0x00000000030075a7 */ /* 0x0044e4000800017f */
[----:B---3--:R-:W-:Y:S05]  /*bd00*/  @!P0 NANOSLEEP.SYNCS 0x989680 ;  /* 0x009896800000895d */ /* 0x008fea0003900000 */
[----:B------:R-:W3:Y:S02]  /*bd10*/  @!P0 SYNCS.PHASECHK.TRANS64 P0, [R3+URZ], R0 ;  /* 0x00000000030085a7 */ /* 0x000ee4000800007f */
[----:B---3--:R-:W-:Y:S05]  /*bd20*/  @!P0 BRA `(.L_x_284) ;  /* 0xfffffffc00f08947 */ /* 0x008fea000383ffff */
.L_x_272:
[----:B------:R-:W-:Y:S05]  /*bd30*/  BSYNC B0 ;  /* 0x0000000000007941 */ /* 0x000fea0003800000 */
.L_x_271:
[----:B------:R-:W-:Y:S05]  /*bd40*/  EXIT ;  /* 0x000000000000794d */ /* 0x000fea0003800000 */
.L_x_18:
[----:B---3--:R3:W4:Y:S02]  /*bd50*/  SYNCS.PHASECHK.TRANS64.TRYWAIT P1, [R3+URZ], R0 ;  /* 0x00000000030075a7 */ /* 0x008724000802017f */
[----:B----4-:R-:W-:Y:S05]  /*bd60*/  @!P1 NANOSLEEP.SYNCS 0x989680 ;  /* 0x009896800000995d */ /* 0x010fea0003900000 */
[----:B------:R-:W4:Y:S02]  /*bd70*/  @!P1 SYNCS.PHASECHK.TRANS64 P1, [R3+URZ], R0 ;  /* 0x00000000030095a7 */ /* 0x000f24000802007f */
[----:B----4-:R-:W-:Y:S05]  /*bd80*/  @!P1 BRA `(.L_x_18) ;  /* 0xfffffffc00f09947 */ /* 0x010fea000383ffff */
[----:B------:R-:W-:Y:S05]  /*bd90*/  BRA `(.L_x_17) ;  /* 0xffffff5400607947 */ /* 0x000fea000383ffff */
.L_x_23:
[----:B-1----:R-:W-:-:S04]  /*bda0*/  IMAD.U32 R5, RZ, RZ, UR8 ;  /* 0x00000008ff057e24 */ /* 0x002fc8000f8e00ff */
[----:B------:R1:W2:Y:S03]  /*bdb0*/  SYNCS.PHASECHK.TRANS64.TRYWAIT P1, [R5+URZ], R4 ;  /* 0x00000004050075a7 */ /* 0x0002a6000802017f */
[----:B--2---:R-:W-:Y:S05]  /*bdc0*/  @!P1 NANOSLEEP.SYNCS 0x989680 ;  /* 0x009896800000995d */ /* 0x004fea0003900000 */
[----:B------:R-:W2:Y:S02]  /*bdd0*/  @!P1 SYNCS.PHASECHK.TRANS64 P1, [R5+URZ], R4 ;  /* 0x00000004050095a7 */ /* 0x000ea4000802007f */
[----:B--2---:R-:W-:Y:S05]  /*bde0*/  @!P1 BRA `(.L_x_23) ;  /* 0xfffffffc00ec9947 */ /* 0x004fea000383ffff */
[----:B------:R-:W-:Y:S05]  /*bdf0*/  BRA `(.L_x_22) ;  /* 0xffffff6000747947 */ /* 0x000fea000383ffff */
.L_x_258:
[----:B------:R-:W-:Y:S01]  /*be00*/  BSSY B1, `(.L_x_285) ;  /* 0x0000006000017945 */ /* 0x000fe20003800000 */
[----:B------:R-:W-:-:S07]  /*be10*/  IMAD.MOV.U32 R15, RZ, RZ, -0x1 ;  /* 0xffffffffff0f7424 */ /* 0x000fce00078e00ff */
[----:B------:R-:W-:Y:S05]  /*be20*/  WARPSYNC.COLLECTIVE R15, `(.L_x_286) ;  /* 0x000000000f0c7348 */ /* 0x000fea0003c00000 */
[----:B------:R-:W-:Y:S02]  /*be30*/  ELECT P6, UR62, PT ;  /* 0x00000000003e782f */ /* 0x000fe400038c0000 */
[----:B------:R-:W-:Y:S01]  /*be40*/  MOV R14, UR62 ;  /* 0x0000003e000e7c02 */ /* 0x000fe20008000f00 */
[----:B------:R-:W-:Y:S10]  /*be50*/  ENDCOLLECTIVE ;  /* 0x000000000000791b */ /* 0x000ff40003800000 */
.L_x_286:
[----:B------:R-:W-:Y:S05]  /*be60*/  BSYNC B1 ;  /* 0x0000000000017941 */ /* 0x000fea0003800000 */
.L_x_285:
[----:B------:R-:W-:Y:S05]  /*be70*/  BRA `(.L_x_287) ;  /* 0xffffffec004c7947 */ /* 0x000fea000383ffff */
.L_x_261:
[----:B0-----:R0:W1:Y:S02]  /*be80*/  SYNCS.PHASECHK.TRANS64.TRYWAIT P1, [R14+URZ+0x58], R7 ;  /* 0x000058070e0075a7 */ /* 0x001064000802017f */
[----:B-1----:R-:W-:Y:S05]  /*be90*/  @!P1 NANOSLEEP.SYNCS 0x989680 ;  /* 0x009896800000995d */ /* 0x002fea0003900000 */
[----:B------:R-:W1:Y:S02]  /*bea0*/  @!P1 SYNCS.PHASECHK.TRANS64 P1, [R14+URZ+0x58], R7 ;  /* 0x000058070e0095a7 */ /* 0x000e64000802007f */
[----:B-1----:R-:W-:Y:S05]  /*beb0*/  @!P1 BRA `(.L_x_261) ;  /* 0xfffffffc00f09947 */ /* 0x002fea000383ffff */
[----:B------:R-:W-:Y:S05]  /*bec0*/  BRA `(.L_x_288) ;  /* 0xffffffec00807947 */ /* 0x000fea000383ffff */
.L_x_270:
[----:B------:R-:W-:Y:S01]  /*bed0*/  BSSY B0, `(.L_x_289) ;  /* 0x0000006000007945 */ /* 0x000fe20003800000 */
[----:B------:R-:W-:-:S07]  /*bee0*/  IMAD.MOV.U32 R15, RZ, RZ, -0x1 ;  /* 0xffffffffff0f7424 */ /* 0x000fce00078e00ff */
[----:B------:R-:W-:Y:S05]  /*bef0*/  WARPSYNC.COLLECTIVE R15, `(.L_x_290) ;  /* 0x000000000f0c7348 */ /* 0x000fea0003c00000 */
[----:B------:R-:W-:Y:S02]  /*bf00*/  ELECT P6, UR62, PT ;  /* 0x00000000003e782f */ /* 0x000fe400038c0000 */
[----:B------:R-:W-:Y:S01]  /*bf10*/  MOV R14, UR62 ;  /* 0x0000003e000e7c02 */ /* 0x000fe20008000f00 */
[----:B------:R-:W-:Y:S10]  /*bf20*/  ENDCOLLECTIVE ;  /* 0x000000000000791b */ /* 0x000ff40003800000 */
.L_x_290:
[----:B------:R-:W-:Y:S05]  /*bf30*/  BSYNC B0 ;  /* 0x0000000000007941 */ /* 0x000fea0003800000 */
.L_x_289:
[----:B------:R-:W-:Y:S05]  /*bf40*/  BRA `(.L_x_291) ;  /* 0xfffffff400d07947 */ /* 0x000fea000383ffff */
.L_x_274:
[----:B0-----:R0:W1:Y:S02]  /*bf50*/  SYNCS.PHASECHK.TRANS64.TRYWAIT P0, [R7+URZ], R2 ;  /* 0x00000002070075a7 */ /* 0x001064000800017f */
[----:B-1----:R-:W-:Y:S05]  /*bf60*/  @!P0 NANOSLEEP.SYNCS 0x989680 ;  /* 0x009896800000895d */ /* 0x002fea0003900000 */
[----:B------:R-:W1:Y:S02]  /*bf70*/  @!P0 SYNCS.PHASECHK.TRANS64 P0, [R7+URZ], R2 ;  /* 0x00000002070085a7 */ /* 0x000e64000800007f */
[----:B-1----:R-:W-:Y:S05]  /*bf80*/  @!P0 BRA `(.L_x_274) ;  /* 0xfffffffc00f08947 */ /* 0x002fea000383ffff */
[----:B------:R-:W-:Y:S05]  /*bf90*/  BRA `(.L_x_292) ;  /* 0xfffffff800107947 */ /* 0x000fea000383ffff */
.L_x_275:
[----:B0-----:R0:W1:Y:S02]  /*bfa0*/  SYNCS.PHASECHK.TRANS64.TRYWAIT P0, [R9+URZ], R4 ;  /* 0x00000004090075a7 */ /* 0x001064000800017f */
[----:B-1----:R-:W-:Y:S05]  /*bfb0*/  @!P0 NANOSLEEP.SYNCS 0x989680 ;  /* 0x009896800000895d */ /* 0x002fea0003900000 */
[----:B------:R-:W1:Y:S02]  /*bfc0*/  @!P0 SYNCS.PHASECHK.TRANS64 P0, [R9+URZ], R4 ;  /* 0x00000004090085a7 */ /* 0x000e64000800007f */
[----:B-1----:R-:W-:Y:S05]  /*bfd0*/  @!P0 BRA `(.L_x_275) ;  /* 0xfffffffc00f08947 */ /* 0x002fea000383ffff */
[----:B------:R-:W-:Y:S05]  /*bfe0*/  BRA `(.L_x_293) ;  /* 0xfffffff800207947 */ /* 0x000fea000383ffff */
.L_x_276:
[----:B0-----:R0:W1:Y:S02]  /*bff0*/  SYNCS.PHASECHK.TRANS64.TRYWAIT P0, [R6+URZ], R5 ;  /* 0x00000005060075a7 */ /* 0x001064000800017f */
[----:B-1----:R-:W-:Y:S05]  /*c000*/  @!P0 NANOSLEEP.SYNCS 0x989680 ;  /* 0x009896800000895d */ /* 0x002fea0003900000 */
[----:B------:R-:W1:Y:S02]  /*c010*/  @!P0 SYNCS.PHASECHK.TRANS64 P0, [R6+URZ], R5 ;  /* 0x00000005060085a7 */ /* 0x000e64000800007f */
[----:B-1----:R-:W-:Y:S05]  /*c020*/  @!P0 BRA `(.L_x_276) ;  /* 0xfffffffc00f08947 */ /* 0x002fea000383ffff */
[----:B------:R-:W-:Y:S05]  /*c030*/  BRA `(.L_x_294) ;  /* 0xfffffff800307947 */ /* 0x000fea000383ffff */
.L_x_277:
[----:B0-----:R0:W1:Y:S02]  /*c040*/  SYNCS.PHASECHK.TRANS64.TRYWAIT P0, [R9+URZ], R4 ;  /* 0x00000004090075a7 */ /* 0x001064000800017f */
[----:B-1----:R-:W-:Y:S05]  /*c050*/  @!P0 NANOSLEEP.SYNCS 0x989680 ;  /* 0x009896800000895d */ /* 0x002fea0003900000 */
[----:B------:R-:W1:Y:S02]  /*c060*/  @!P0 SYNCS.PHASECHK.TRANS64 P0, [R9+URZ], R4 ;  /* 0x00000004090085a7 */ /* 0x000e64000800007f */
[----:B-1----:R-:W-:Y:S05]  /*c070*/  @!P0 BRA `(.L_x_277) ;  /* 0xfffffffc00f08947 */ /* 0x002fea000383ffff */
[----:B------:R-:W-:Y:S05]  /*c080*/  BRA `(.L_x_295) ;  /* 0xfffffff800407947 */ /* 0x000fea000383ffff */
.L_x_278:
[----:B0-----:R0:W1:Y:S02]  /*c090*/  SYNCS.PHASECHK.TRANS64.TRYWAIT P0, [R6+URZ], R5 ;  /* 0x00000005060075a7 */ /* 0x001064000800017f */
[----:B-1----:R-:W-:Y:S05]  /*c0a0*/  @!P0 NANOSLEEP.SYNCS 0x989680 ;  /* 0x009896800000895d */ /* 0x002fea0003900000 */
[----:B------:R-:W1:Y:S02]  /*c0b0*/  @!P0 SYNCS.PHASECHK.TRANS64 P0, [R6+URZ], R5 ;  /* 0x00000005060085a7 */ /* 0x000e64000800007f */
[----:B-1----:R-:W-:Y:S05]  /*c0c0*/  @!P0 BRA `(.L_x_278) ;  /* 0xfffffffc00f08947 */ /* 0x002fea000383ffff */
[----:B------:R-:W-:Y:S05]  /*c0d0*/  BRA `(.L_x_296) ;  /* 0xfffffff800507947 */ /* 0x000fea000383ffff */
.L_x_279:
[----:B0-----:R0:W1:Y:S02]  /*c0e0*/  SYNCS.PHASECHK.TRANS64.TRYWAIT P0, [R9+URZ], R4 ;  /* 0x00000004090075a7 */ /* 0x001064000800017f */
[----:B-1----:R-:W-:Y:S05]  /*c0f0*/  @!P0 NANOSLEEP.SYNCS 0x989680 ;  /* 0x009896800000895d */ /* 0x002fea0003900000 */
[----:B------:R-:W1:Y:S02]  /*c100*/  @!P0 SYNCS.PHASECHK.TRANS64 P0, [R9+URZ], R4 ;  /* 0x00000004090085a7 */ /* 0x000e64000800007f */
[----:B-1----:R-:W-:Y:S05]  /*c110*/  @!P0 BRA `(.L_x_279) ;  /* 0xfffffffc00f08947 */ /* 0x002fea000383ffff */
[----:B------:R-:W-:Y:S05]  /*c120*/  BRA `(.L_x_297) ;  /* 0xfffffff800607947 */ /* 0x000fea000383ffff */
.L_x_280:
[----:B0-----:R0:W1:Y:S02]  /*c130*/  SYNCS.PHASECHK.TRANS64.TRYWAIT P0, [R6+URZ], R5 ;  /* 0x00000005060075a7 */ /* 0x001064000800017f */
[----:B-1----:R-:W-:Y:S05]  /*c140*/  @!P0 NANOSLEEP.SYNCS 0x989680 ;  /* 0x009896800000895d */ /* 0x002fea0003900000 */
[----:B------:R-:W1:Y:S02]  /*c150*/  @!P0 SYNCS.PHASECHK.TRANS64 P0, [R6+URZ], R5 ;  /* 0x00000005060085a7 */ /* 0x000e64000800007f */
[----:B-1----:R-:W-:Y:S05]  /*c160*/  @!P0 BRA `(.L_x_280) ;  /* 0xfffffffc00f08947 */ /* 0x002fea000383ffff */
[----:B------:R-:W-:Y:S05]  /*c170*/  BRA `(.L_x_298) ;  /* 0xfffffff800707947 */ /* 0x000fea000383ffff */
.L_x_281:
[----:B0-----:R0:W1:Y:S02]  /*c180*/  SYNCS.PHASECHK.TRANS64.TRYWAIT P0, [R9+URZ], R4 ;  /* 0x00000004090075a7 */ /* 0x001064000800017f */
[----:B-1----:R-:W-:Y:S05]  /*c190*/  @!P0 NANOSLEEP.SYNCS 0x989680 ;  /* 0x009896800000895d */ /* 0x002fea0003900000 */
[----:B------:R-:W1:Y:S02]  /*c1a0*/  @!P0 SYNCS.PHASECHK.TRANS64 P0, [R9+URZ], R4 ;  /* 0x00000004090085a7 */ /* 0x000e64000800007f */
[----:B-1----:R-:W-:Y:S05]  /*c1b0*/  @!P0 BRA `(.L_x_281) ;  /* 0xfffffffc00f08947 */ /* 0x002fea000383ffff */
[----:B------:R-:W-:Y:S05]  /*c1c0*/  BRA `(.L_x_299) ;  /* 0xfffffff800807947 */ /* 0x000fea000383ffff */
.L_x_282:
[----:B0-----:R0:W1:Y:S02]  /*c1d0*/  SYNCS.PHASECHK.TRANS64.TRYWAIT P0, [R6+URZ], R5 ;  /* 0x00000005060075a7 */ /* 0x001064000800017f */
[----:B-1----:R-:W-:Y:S05]  /*c1e0*/  @!P0 NANOSLEEP.SYNCS 0x989680 ;  /* 0x009896800000895d */ /* 0x002fea0003900000 */
[----:B------:R-:W1:Y:S02]  /*c1f0*/  @!P0 SYNCS.PHASECHK.TRANS64 P0, [R6+URZ], R5 ;  /* 0x00000005060085a7 */ /* 0x000e64000800007f */
[----:B-1----:R-:W-:Y:S05]  /*c200*/  @!P0 BRA `(.L_x_282) ;  /* 0xfffffffc00f08947 */ /* 0x002fea000383ffff */
[----:B------:R-:W-:Y:S05]  /*c210*/  BRA `(.L_x_300) ;  /* 0xfffffff800907947 */ /* 0x000fea000383ffff */
.L_x_283:
[----:B-1----:R1:W2:Y:S02]  /*c220*/  SYNCS.PHASECHK.TRANS64.TRYWAIT P0, [R9+URZ], R4 ;  /* 0x00000004090075a7 */ /* 0x0022a4000800017f */
[----:B--2---:R-:W-:Y:S05]  /*c230*/  @!P0 NANOSLEEP.SYNCS 0x989680 ;  /* 0x009896800000895d */ /* 0x004fea0003900000 */
[----:B------:R-:W2:Y:S02]  /*c240*/  @!P0 SYNCS.PHASECHK.TRANS64 P0, [R9+URZ], R4 ;  /* 0x00000004090085a7 */ /* 0x000ea4000800007f */
[----:B--2---:R-:W-:Y:S05]  /*c250*/  @!P0 BRA `(.L_x_283) ;  /* 0xfffffffc00f08947 */ /* 0x004fea000383ffff */
[----:B------:R-:W-:Y:S05]  /*c260*/  BRA `(.L_x_301) ;  /* 0xfffffff800987947 */ /* 0x000fea000383ffff */
.L_x_302:
[----:B------:R-:W-:-:S00]  /*c270*/  BRA `(.L_x_302) ;  /* 0xfffffffc00fc7947 */ /* 0x000fc0000383ffff */
[----:B------:R-:W-:-:S00]  /*c280*/  NOP ;  /* 0x0000000000007918 */ /* 0x000fc00000000000 */
[----:B------:R-:W-:-:S00]  /*c290*/  NOP ;  /* 0x0000000000007918 */ /* 0x000fc00000000000 */
[----:B------:R-:W-:-:S00]  /*c2a0*/  NOP ;  /* 0x0000000000007918 */ /* 0x000fc00000000000 */
[----:B------:R-:W-:-:S00]  /*c2b0*/  NOP ;  /* 0x0000000000007918 */ /* 0x000fc00000000000 */
[----:B------:R-:W-:-:S00]  /*c2c0*/  NOP ;  /* 0x0000000000007918 */ /* 0x000fc00000000000 */
[----:B------:R-:W-:-:S00]  /*c2d0*/  NOP ;  /* 0x0000000000007918 */ /* 0x000fc00000000000 */
[----:B------:R-:W-:-:S00]  /*c2e0*/  NOP ;  /* 0x0000000000007918 */ /* 0x000fc00000000000 */
[----:B------:R-:W-:-:S00]  /*c2f0*/  NOP ;  /* 0x0000000000007918 */ /* 0x000fc00000000000 */
.L_x_303:


//--------------------- .nv.global.init           --------------------------
	.section	.nv.global.init,"aw",@progbits
.nv.global.init:
	.type		$str$22,@object
	.size		$str$22,($str$23 - $str$22)
$str$22:
        /*0000*/ 	.byte	0x6b, 0x5f, 0x74, 0x69, 0x6c, 0x65, 0x5f, 0x63, 0x6f, 0x75, 0x6e, 0x74, 0x20, 0x3e, 0x3d, 0x20
        /*0010*/ 	.byte	0x31, 0x00
	.type		$str$23,@object
	.size		$str$23,(__unnamed_1 - $str$23)
$str$23:
        /*0012*/ 	.byte	0x2f, 0x74, 0x6d, 0x70, 0x2f, 0x63, 0x75, 0x74, 0x6c, 0x61, 0x73, 0x73, 0x5f, 0x73, 0x77, 0x65
        /*0022*/ 	.byte	0x65, 0x70, 0x5f, 0x73, 0x72, 0x63, 0x2f, 0x69, 0x6e, 0x63, 0x6c, 0x75, 0x64, 0x65, 0x2f, 0x63
        /*0032*/ 	.byte	0x75, 0x74, 0x6c, 0x61, 0x73, 0x73, 0x2f, 0x67, 0x65, 0x6d, 0x6d, 0x2f, 0x63, 0x6f, 0x6c, 0x6c
        /*0042*/ 	.byte	0x65, 0x63, 0x74, 0x69, 0x76, 0x65, 0x2f, 0x73, 0x6d, 0x39, 0x30, 0x5f, 0x6d, 0x6d, 0x61, 0x5f
        /*0052*/ 	.byte	0x74, 0x6d, 0x61, 0x5f, 0x67, 0x6d, 0x6d, 0x61, 0x5f, 0x73, 0x73, 0x5f, 0x77, 0x61, 0x72, 0x70
        /*0062*/ 	.byte	0x73, 0x70, 0x65, 0x63, 0x69, 0x61, 0x6c, 0x69, 0x7a, 0x65, 0x64, 0x2e, 0x68, 0x70, 0x70, 0x00
	.type		__unnamed_1,@object
	.size		__unnamed_1,(.L_0 - __unnamed_1)
__unnamed_1:
        /*0072*/ 	.byte	0x76, 0x6f, 0x69, 0x64, 0x20, 0x63, 0x75, 0x74, 0x6c, 0x61, 0x73, 0x73, 0x3a, 0x3a, 0x67, 0x65
        /* <DEDUP_REMOVED lines=180> */
        /*0bc2*/ 	.byte	0x74, 0x69, 0x74, 0x79, 0x5d, 0x00
.L_0:


//--------------------- .nv.shared._ZN7cutlass13device_kernelINS_4gemm6kernel13GemmUniversalIN4cute5tupleIJiiiiEEENS1_10collective13CollectiveMmaINS1_34MainloopSm90TmaGmmaWarpSpecializedILi11ENS5_IJNS4_1CILi1EEESB_SB_EEENS1_35KernelTmaWarpSpecializedCooperativeEEENS5_IJNSA_ILi192EEENSA_ILi112EEENSA_ILi32EEEEEENS_10bfloat16_tENS5_IJlSB_lEEESJ_SK_NS4_8TiledMMAINS4_8MMA_AtomIJNS4_4SM904GMMA27MMA_64x16x16_F32BF16BF16_SSILNSO_5MajorE0ELSQ_0ELNSO_7ScaleInE1ELSR_1EEEEEENS4_6LayoutINS5_IJNSA_ILi2EEESB_SB_EEENS5_IJSB_NSA_ILi0EEESX_EEEEENS5_IJNS4_10UnderscoreES10_S10_EEEEENS4_13SM90_TMA_LOADENS4_14ComposedLayoutINS4_7SwizzleILi2ELi4ELi3EEENS4_18smem_ptr_flag_bitsILi16EEENSU_INS5_IJNSA_ILi8EEESH_EEENS5_IJSH_SB_EEEEEEEvNS4_8identityES13_S1D_vS1E_EENS_8epilogue10collective6detail29Sm90TmaWarpSpecializedAdapterINS1H_15DefaultEpilogueISJ_SK_SK_NS1G_6thread17LinearCombinationISJ_Li1EffLNS1L_9ScaleType4KindE0ELNS_15FloatRoundStyleE2ESJ_EENS1_15EpilogueDefaultEEEEEvvEEEEvNT_6ParamsE --------------------------
	.section	.nv.shared._ZN7cutlass13device_kernelINS_4gemm6kernel13GemmUniversalIN4cute5tupleIJiiiiEEENS1_10collective13CollectiveMmaINS1_34MainloopSm90TmaGmmaWarpSpecializedILi11ENS5_IJNS4_1CILi1EEESB_SB_EEENS1_35KernelTmaWarpSpecializedCooperativeEEENS5_IJNSA_ILi192EEENSA_ILi112EEENSA_ILi32EEEEEENS_10bfloat16_tENS5_IJlSB_lEEESJ_SK_NS4_8TiledMMAINS4_8MMA_AtomIJNS4_4SM904GMMA27MMA_64x16x16_F32BF16BF16_SSILNSO_5MajorE0ELSQ_0ELNSO_7ScaleInE1ELSR_1EEEEEENS4_6LayoutINS5_IJNSA_ILi2EEESB_SB_EEENS5_IJSB_NSA_ILi0EEESX_EEEEENS5_IJNS4_10UnderscoreES10_S10_EEEEENS4_13SM90_TMA_LOADENS4_14ComposedLayoutINS4_7SwizzleILi2ELi4ELi3EEENS4_18smem_ptr_flag_bitsILi16EEENSU_INS5_IJNSA_ILi8EEESH_EEENS5_IJSH_SB_EEEEEEEvNS4_8identityES13_S1D_vS1E_EENS_8epilogue10collective6detail29Sm90TmaWarpSpecializedAdapterINS1H_15DefaultEpilogueISJ_SK_SK_NS1G_6thread17LinearCombinationISJ_Li1EffLNS1L_9ScaleType4KindE0ELNS_15FloatRoundStyleE2ESJ_EENS1_15EpilogueDefaultEEEEEvvEEEEvNT_6ParamsE,"aw",@nobits
	.sectionflags	@""
	.align	16
	.zero		1024


//--------------------- .nv.shared.reserved.0     --------------------------
	.section	.nv.shared.reserved.0,"aw",@nobits
	.weak		__nv_reservedSMEM_offset_0_alias
	.size		__nv_reservedSMEM_offset_0_alias, 0, 0
	.other		__nv_reservedSMEM_offset_0_alias,@"STO_CUDA_RESERVED_SHARED STV_DEFAULT"
__nv_reservedSMEM_offset_0_alias:
	.zero		0


//--------------------- .nv.global                --------------------------
	.section	.nv.global,"aw",@nobits
.nv.global:
	.type		_ZN39_INTERNAL_55556b9c_4_k_cu_c8c964c0_55084cute1_E,@object
	.size		_ZN39_INTERNAL_55556b9c_4_k_cu_c8c964c0_55084cute1_E,(_ZN39_INTERNAL_55556b9c_4_k_cu_c8c964c0_55084cuda3std3__45__cpo6cbeginE - _ZN39_INTERNAL_55556b9c_4_k_cu_c8c964c0_55084cute1_E)
_ZN39_INTERNAL_55556b9c_4_k_cu_c8c964c0_55084cute1_E:
	.zero		1
	.type		_ZN39_INTERNAL_55556b9c_4_k_cu_c8c964c0_55084cuda3std3__45__cpo6cbeginE,@object
	.size		_ZN39_INTERNAL_55556b9c_4_k_cu_c8c964c0_55084cuda3std3__45__cpo6cbeginE,(_ZN39_INTERNAL_55556b9c_4_k_cu_c8c964c0_55084cuda3std3__48in_placeE - _ZN39_INTERNAL_55556b9c_4_k_cu_c8c964c0_55084cuda3std3__45__cpo6cbeginE)
_ZN39_INTERNAL_55556b9c_4_k_cu_c8c964c0_55084cuda3std3__45__cpo6cbeginE:
	.zero		1
	.type		_ZN39_INTERNAL_55556b9c_4_k_cu_c8c964c0_55084cuda3std3__48in_placeE,@object
	.size		_ZN39_INTERNAL_55556b9c_4_k_cu_c8c964c0_55084cuda3std3__48in_placeE,(_ZN39_INTERNAL_55556b9c_4_k_cu_c8c964c0_55084cuda3std6ranges3__45__cpo9iter_moveE - _ZN39_INTERNAL_55556b9c_4_k_cu_c8c964c0_55084cuda3std3__48in_placeE)
_ZN39_INTERNAL_55556b9c_4_k_cu_c8c964c0_55084cuda3std3__48in_placeE:
	.zero		1
	.type		_ZN39_INTERNAL_55556b9c_4_k_cu_c8c964c0_55084cuda3std6ranges3__45__cpo9iter_moveE,@object
	.size		_ZN39_INTERNAL_55556b9c_4_k_cu_c8c964c0_55084cuda3std6ranges3__45__cpo9iter_moveE,(_ZN39_INTERNAL_55556b9c_4_k_cu_c8c964c0_55084cuda3std3__45__cpo5beginE - _ZN39_INTERNAL_55556b9c_4_k_cu_c8c964c0_55084cuda3std6ranges3__45__cpo9iter_moveE)
_ZN39_INTERNAL_55556b9c_4_k_cu_c8c964c0_55084cuda3std6ranges3__45__cpo9iter_moveE:
	.zero		1
	.type		_ZN39_INTERNAL_55556b9c_4_k_cu_c8c964c0_55084cuda3std3__45__cpo5beginE,@object
	.size		_ZN39_INTERNAL_55556b9c_4_k_cu_c8c964c0_55084cuda3std3__45__cpo5beginE,(_ZN39_INTERNAL_55556b9c_4_k_cu_c8c964c0_55084cuda3std3__441_GLOBAL__N__55556b9c_4_k_cu_c8c964c0_55086ignoreE - _ZN39_INTERNAL_55556b9c_4_k_cu_c8c964c0_55084cuda3std3__45__cpo5beginE)
_ZN39_INTERNAL_55556b9c_4_k_cu_c8c964c0_55084cuda3std3__45__cpo5beginE:
	.zero		1
	.type		_ZN39_INTERNAL_55556b9c_4_k_cu_c8c964c0_55084cuda3std3__441_GLOBAL__N__55556b9c_4_k_cu_c8c964c0_55086ignoreE,@object
	.size		_ZN39_INTERNAL_55556b9c_4_k_cu_c8c964c0_55084cuda3std3__441_GLOBAL__N__55556b9c_4_k_cu_c8c964c0_55086ignoreE,(_ZN39_INTERNAL_55556b9c_4_k_cu_c8c964c0_55084cute7productE - _ZN39_INTERNAL_55556b9c_4_k_cu_c8c964c0_55084cuda3std3__441_GLOBAL__N__55556b9c_4_k_cu_c8c964c0_55086ignoreE)
_ZN39_INTERNAL_55556b9c_4_k_cu_c8c964c0_55084cuda3std3__441_GLOBAL__N__55556b9c_4_k_cu_c8c964c0_55086ignoreE:
	.zero		1
	.type		_ZN39_INTERNAL_55556b9c_4_k_cu_c8c964c0_55084cute7productE,@object
	.size		_ZN39_INTERNAL_55556b9c_4_k_cu_c8c964c0_55084cute7productE,(_ZN39_INTERNAL_55556b9c_4_k_cu_c8c964c0_55084cuda3std3__45__cpo3endE - _ZN39_INTERNAL_55556b9c_4_k_cu_c8c964c0_55084cute7productE)
_ZN39_INTERNAL_55556b9c_4_k_cu_c8c964c0_55084cute7productE:
	.zero		1
	.type		_ZN39_INTERNAL_55556b9c_4_k_cu_c8c964c0_55084cuda3std3__45__cpo3endE,@object
	.size		_ZN39_INTERNAL_55556b9c_4_k_cu_c8c964c0_55084cuda3std3__45__cpo3endE,(_ZN39_INTERNAL_55556b9c_4_k_cu_c8c964c0_55084cuda3std3__419piecewise_constructE - _ZN39_INTERNAL_55556b9c_4_k_cu_c8c964c0_55084cuda3std3__45__cpo3endE)
_ZN39_INTERNAL_55556b9c_4_k_cu_c8c964c0_55084cuda3std3__45__cpo3endE:
	.zero		1
	.type		_ZN39_INTERNAL_55556b9c_4_k_cu_c8c964c0_55084cuda3std3__419piecewise_constructE,@object
	.size		_ZN39_INTERNAL_55556b9c_4_k_cu_c8c964c0_55084cuda3std3__419piecewise_constructE,(_ZN39_INTERNAL_55556b9c_4_k_cu_c8c964c0_55084cuda3std3__45__cpo4cendE - _ZN39_INTERNAL_55556b9c_4_k_cu_c8c964c0_55084cuda3std3__419piecewise_constructE)
_ZN39_INTERNAL_55556b9c_4_k_cu_c8c964c0_55084cuda3std3__419piecewise_constructE:
	.zero		1
	.type		_ZN39_INTERNAL_55556b9c_4_k_cu_c8c964c0_55084cuda3std3__45__cpo4cendE,@object
	.size		_ZN39_INTERNAL_55556b9c_4_k_cu_c8c964c0_55084cuda3std3__45__cpo4cendE,(_ZN39_INTERNAL_55556b9c_4_k_cu_c8c964c0_55084cuda3std6ranges3__45__cpo4swapE - _ZN39_INTERNAL_55556b9c_4_k_cu_c8c964c0_55084cuda3std3__45__cpo4cendE)
_ZN39_INTERNAL_55556b9c_4_k_cu_c8c964c0_55084cuda3std3__45__cpo4cendE:
	.zero		1
	.type		_ZN39_INTERNAL_55556b9c_4_k_cu_c8c964c0_55084cuda3std6ranges3__45__cpo4swapE,@object
	.size		_ZN39_INTERNAL_55556b9c_4_k_cu_c8c964c0_55084cuda3std6ranges3__45__cpo4swapE,(.L_8 - _ZN39_INTERNAL_55556b9c_4_k_cu_c8c964c0_55084cuda3std6ranges3__45__cpo4swapE)
_ZN39_INTERNAL_55556b9c_4_k_cu_c8c964c0_55084cuda3std6ranges3__45__cpo4swapE:
	.zero		1
.L_8:


//--------------------- .nv.constant0._ZN7cutlass13device_kernelINS_4gemm6kernel13GemmUniversalIN4cute5tupleIJiiiiEEENS1_10collective13CollectiveMmaINS1_34MainloopSm90TmaGmmaWarpSpecializedILi11ENS5_IJNS4_1CILi1EEESB_SB_EEENS1_35KernelTmaWarpSpecializedCooperativeEEENS5_IJNSA_ILi192EEENSA_ILi112EEENSA_ILi32EEEEEENS_10bfloat16_tENS5_IJlSB_lEEESJ_SK_NS4_8TiledMMAINS4_8MMA_AtomIJNS4_4SM904GMMA27MMA_64x16x16_F32BF16BF16_SSILNSO_5MajorE0ELSQ_0ELNSO_7ScaleInE1ELSR_1EEEEEENS4_6LayoutINS5_IJNSA_ILi2EEESB_SB_EEENS5_IJSB_NSA_ILi0EEESX_EEEEENS5_IJNS4_10UnderscoreES10_S10_EEEEENS4_13SM90_TMA_LOADENS4_14ComposedLayoutINS4_7SwizzleILi2ELi4ELi3EEENS4_18smem_ptr_flag_bitsILi16EEENSU_INS5_IJNSA_ILi8EEESH_EEENS5_IJSH_SB_EEEEEEEvNS4_8identityES13_S1D_vS1E_EENS_8epilogue10collective6detail29Sm90TmaWarpSpecializedAdapterINS1H_15DefaultEpilogueISJ_SK_SK_NS1G_6thread17LinearCombinationISJ_Li1EffLNS1L_9ScaleType4KindE0ELNS_15FloatRoundStyleE2ESJ_EENS1_15EpilogueDefaultEEEEEvvEEEEvNT_6ParamsE --------------------------
	.section	.nv.constant0._ZN7cutlass13device_kernelINS_4gemm6kernel13GemmUniversalIN4cute5tupleIJiiiiEEENS1_10collective13CollectiveMmaINS1_34MainloopSm90TmaGmmaWarpSpecializedILi11ENS5_IJNS4_1CILi1EEESB_SB_EEENS1_35KernelTmaWarpSpecializedCooperativeEEENS5_IJNSA_ILi192EEENSA_ILi112EEENSA_ILi32EEEEEENS_10bfloat16_tENS5_IJlSB_lEEESJ_SK_NS4_8TiledMMAINS4_8MMA_AtomIJNS4_4SM904GMMA27MMA_64x16x16_F32BF16BF16_SSILNSO_5MajorE0ELSQ_0ELNSO_7ScaleInE1ELSR_1EEEEEENS4_6LayoutINS5_IJNSA_ILi2EEESB_SB_EEENS5_IJSB_NSA_ILi0EEESX_EEEEENS5_IJNS4_10UnderscoreES10_S10_EEEEENS4_13SM90_TMA_LOADENS4_14ComposedLayoutINS4_7SwizzleILi2ELi4ELi3EEENS4_18smem_ptr_flag_bitsILi16EEENSU_INS5_IJNSA_ILi8EEESH_EEENS5_IJSH_SB_EEEEEEEvNS4_8identityES13_S1D_vS1E_EENS_8epilogue10collective6detail29Sm90TmaWarpSpecializedAdapterINS1H_15DefaultEpilogueISJ_SK_SK_NS1G_6thread17LinearCombinationISJ_Li1EffLNS1L_9ScaleType4KindE0ELNS_15FloatRoundStyleE2ESJ_EENS1_15EpilogueDefaultEEEEEvvEEEEvNT_6ParamsE,"a",@progbits
	.sectionflags	@""
	.align	4
.nv.constant0._ZN7cutlass13device_kernelINS_4gemm6kernel13GemmUniversalIN4cute5tupleIJiiiiEEENS1_10collective13CollectiveMmaINS1_34MainloopSm90TmaGmmaWarpSpecializedILi11ENS5_IJNS4_1CILi1EEESB_SB_EEENS1_35KernelTmaWarpSpecializedCooperativeEEENS5_IJNSA_ILi192EEENSA_ILi112EEENSA_ILi32EEEEEENS_10bfloat16_tENS5_IJlSB_lEEESJ_SK_NS4_8TiledMMAINS4_8MMA_AtomIJNS4_4SM904GMMA27MMA_64x16x16_F32BF16BF16_SSILNSO_5MajorE0ELSQ_0ELNSO_7ScaleInE1ELSR_1EEEEEENS4_6LayoutINS5_IJNSA_ILi2EEESB_SB_EEENS5_IJSB_NSA_ILi0EEESX_EEEEENS5_IJNS4_10UnderscoreES10_S10_EEEEENS4_13SM90_TMA_LOADENS4_14ComposedLayoutINS4_7SwizzleILi2ELi4ELi3EEENS4_18smem_ptr_flag_bitsILi16EEENSU_INS5_IJNSA_ILi8EEESH_EEENS5_IJSH_SB_EEEEEEEvNS4_8identityES13_S1D_vS1E_EENS_8epilogue10collective6detail29Sm90TmaWarpSpecializedAdapterINS1H_15DefaultEpilogueISJ_SK_SK_NS1G_6thread17LinearCombinationISJ_Li1EffLNS1L_9ScaleType4KindE0ELNS_15FloatRoundStyleE2ESJ_EENS1_15EpilogueDefaultEEEEEvvEEEEvNT_6ParamsE:
	.zero		1664


//--------------------- SYMBOLS --------------------------

	.type		.nv.reservedSmem.offset0,@object
	.size		.nv.reservedSmem.offset0,0x4
	.type		__assertfail,@function
